# CuTe-DSL kernel — source=cudnn_frontend_dsl family=gemm_amax
# config = {"ab_dtype": "Float4E2M1FN", "sf_vec": 32, "d_dtype": "Float8E4M3FN", "mma_mn": [256, 128], "cluster_mn": [2, 1]}


// ===== COMPILED SASS (sm_100a) =====

	.target	sm_100a

	.elftype	@"ET_EXEC"


//--------------------- .note.nv.tkinfo           --------------------------
	.section	.note.nv.tkinfo,"",@"SHT_NOTE"
	.sectionflags	@"SHF_NOTE_NV_TKINFO"
	.tkinfo
        /*0018*/ 	.word	0x00000081
        /*0030*/ 	.string	""
        /*0030*/ 	.string	"ptxas"
        /*0030*/ 	.string	"Cuda compilation tools, release 12.9, V12.9.83"
        /*0030*/ 	.string	"Build system must define TOOLS_VERSION_EXTENDED"
        /*0030*/ 	.string	"-O 3 -arch sm_100a "



//--------------------- .note.nv.cuver            --------------------------
	.section	.note.nv.cuver,"",@"SHT_NOTE"
	.sectionflags	@"SHF_NOTE_NV_CUVER"
        /*0018*/ 	.short	0x0001
        /*001a*/ 	.short	0x0064
        /*001c*/ 	.short	0x0001
        /*001e*/ 	.short	0x0000
        /*0020*/ 	.short	0x0001
        /*0022*/ 	.short	0x0000


//--------------------- .nv.info                  --------------------------
	.section	.nv.info,"",@"SHT_CUDA_INFO"
	.align	4


	//----- nvinfo : EIATTR_REGCOUNT
	.align		4
        /*0000*/ 	.byte	0x04, 0x2f
        /*0002*/ 	.short	(.L_6 - .L_5)
	.align		4
.L_5:
        /*0004*/ 	.word	index@(kernel_cutlass_kernel_cudnngemm_amaxdense_blockscaled_gemm_persistent_amaxSm100BlockScaledPersistentDenseGemmKernel_object_at__TiledMMA_ThrLayoutVMNK21111000_PermutationMNK____MMAAtom_Thr_0)
        /*0008*/ 	.word	0x0000003c


	//----- nvinfo : EIATTR_FRAME_SIZE
	.align		4
.L_6:
        /*000c*/ 	.byte	0x04, 0x11
        /*000e*/ 	.short	(.L_8 - .L_7)
	.align		4
.L_7:
        /*0010*/ 	.word	index@($__internal_2_$__cuda_sm10x_tcgen05_guardrail_trap_unallocated_columns_being_dealloced)
        /*0014*/ 	.word	0x00000000


	//----- nvinfo : EIATTR_FRAME_SIZE
	.align		4
.L_8:
        /*0018*/ 	.byte	0x04, 0x11
        /*001a*/ 	.short	(.L_10 - .L_9)
	.align		4
.L_9:
        /*001c*/ 	.word	index@($__internal_1_$__cuda_sm10x_tcgen05_guardrail_trap_phase_invalid_during_alloc)
        /*0020*/ 	.word	0x00000000


	//----- nvinfo : EIATTR_FRAME_SIZE
	.align		4
.L_10:
        /*0024*/ 	.byte	0x04, 0x11
        /*0026*/ 	.short	(.L_12 - .L_11)
	.align		4
.L_11:
        /*0028*/ 	.word	index@($__internal_0_$__cuda_sm10x_tcgen05_guardrail_trap_col_being_dealloced_not_returned_by_alloc)
        /*002c*/ 	.word	0x00000000


	//----- nvinfo : EIATTR_FRAME_SIZE
	.align		4
.L_12:
        /*0030*/ 	.byte	0x04, 0x11
        /*0032*/ 	.short	(.L_14 - .L_13)
	.align		4
.L_13:
        /*0034*/ 	.word	index@(kernel_cutlass_kernel_cudnngemm_amaxdense_blockscaled_gemm_persistent_amaxSm100BlockScaledPersistentDenseGemmKernel_object_at__TiledMMA_ThrLayoutVMNK21111000_PermutationMNK____MMAAtom_Thr_0)
        /*0038*/ 	.word	0x00000000


	//----- nvinfo : EIATTR_MIN_STACK_SIZE
	.align		4
.L_14:
        /*003c*/ 	.byte	0x04, 0x12
        /*003e*/ 	.short	(.L_16 - .L_15)
	.align		4
.L_15:
        /*0040*/ 	.word	index@(kernel_cutlass_kernel_cudnngemm_amaxdense_blockscaled_gemm_persistent_amaxSm100BlockScaledPersistentDenseGemmKernel_object_at__TiledMMA_ThrLayoutVMNK21111000_PermutationMNK____MMAAtom_Thr_0)
        /*0044*/ 	.word	0x00000000
.L_16:


//--------------------- .nv.info.kernel_cutlass_kernel_cudnngemm_amaxdense_blockscaled_gemm_persistent_amaxSm100BlockScaledPersistentDenseGemmKernel_object_at__TiledMMA_ThrLayoutVMNK21111000_PermutationMNK____MMAAtom_Thr_0 --------------------------
	.section	.nv.info.kernel_cutlass_kernel_cudnngemm_amaxdense_blockscaled_gemm_persistent_amaxSm100BlockScaledPersistentDenseGemmKernel_object_at__TiledMMA_ThrLayoutVMNK21111000_PermutationMNK____MMAAtom_Thr_0,"",@"SHT_CUDA_INFO"
	.sectionflags	@""
	.align	4


	//----- nvinfo : EIATTR_CUDA_API_VERSION
	.align		4
        /*0000*/ 	.byte	0x04, 0x37
        /*0002*/ 	.short	(.L_18 - .L_17)
.L_17:
        /*0004*/ 	.word	0x00000081


	//----- nvinfo : EIATTR_KPARAM_INFO
	.align		4
.L_18:
        /*0008*/ 	.byte	0x04, 0x17
        /*000a*/ 	.short	(.L_20 - .L_19)
.L_19:
        /*000c*/ 	.word	0x00000000
        /*0010*/ 	.short	0x000a
        /*0012*/ 	.short	0x02e0
        /*0014*/ 	.byte	0x00, 0xf0, 0x31, 0x00


	//----- nvinfo : EIATTR_KPARAM_INFO
	.align		4
.L_20:
        /*0018*/ 	.byte	0x04, 0x17
        /*001a*/ 	.short	(.L_22 - .L_21)
.L_21:
        /*001c*/ 	.word	0x00000000
        /*0020*/ 	.short	0x0009
        /*0022*/ 	.short	0x02d4
        /*0024*/ 	.byte	0x00, 0xf0, 0x31, 0x00


	//----- nvinfo : EIATTR_KPARAM_INFO
	.align		4
.L_22:
        /*0028*/ 	.byte	0x04, 0x17
        /*002a*/ 	.short	(.L_24 - .L_23)
.L_23:
        /*002c*/ 	.word	0x00000000
        /*0030*/ 	.short	0x0008
        /*0032*/ 	.short	0x02c8
        /*0034*/ 	.byte	0x00, 0xf0, 0x31, 0x00


	//----- nvinfo : EIATTR_KPARAM_INFO
	.align		4
.L_24:
        /*0038*/ 	.byte	0x04, 0x17
        /*003a*/ 	.short	(.L_26 - .L_25)
.L_25:
        /*003c*/ 	.word	0x00000000
        /*0040*/ 	.short	0x0007
        /*0042*/ 	.short	0x02c0
        /*0044*/ 	.byte	0x00, 0xf0, 0x21, 0x00


	//----- nvinfo : EIATTR_KPARAM_INFO
	.align		4
.L_26:
        /*0048*/ 	.byte	0x04, 0x17
        /*004a*/ 	.short	(.L_28 - .L_27)
.L_27:
        /*004c*/ 	.word	0x00000000
        /*0050*/ 	.short	0x0006
        /*0052*/ 	.short	0x0240
        /*0054*/ 	.byte	0x00, 0xf0, 0x01, 0x02


	//----- nvinfo : EIATTR_KPARAM_INFO
	.align		4
.L_28:
        /*0058*/ 	.byte	0x04, 0x17
        /*005a*/ 	.short	(.L_30 - .L_29)
.L_29:
        /*005c*/ 	.word	0x00000000
        /*0060*/ 	.short	0x0005
        /*0062*/ 	.short	0x01c0
        /*0064*/ 	.byte	0x00, 0xf0, 0x01, 0x02


	//----- nvinfo : EIATTR_KPARAM_INFO
	.align		4
.L_30:
        /*0068*/ 	.byte	0x04, 0x17
        /*006a*/ 	.short	(.L_32 - .L_31)
.L_31:
        /*006c*/ 	.word	0x00000000
        /*0070*/ 	.short	0x0004
        /*0072*/ 	.short	0x0140
        /*0074*/ 	.byte	0x00, 0xf0, 0x01, 0x02


	//----- nvinfo : EIATTR_KPARAM_INFO
	.align		4
.L_32:
        /*0078*/ 	.byte	0x04, 0x17
        /*007a*/ 	.short	(.L_34 - .L_33)
.L_33:
        /*007c*/ 	.word	0x00000000
        /*0080*/ 	.short	0x0003
        /*0082*/ 	.short	0x00c0
        /*0084*/ 	.byte	0x00, 0xf0, 0x01, 0x02


	//----- nvinfo : EIATTR_KPARAM_INFO
	.align		4
.L_34:
        /*0088*/ 	.byte	0x04, 0x17
        /*008a*/ 	.short	(.L_36 - .L_35)
.L_35:
        /*008c*/ 	.word	0x00000000
        /*0090*/ 	.short	0x0002
        /*0092*/ 	.short	0x0040
        /*0094*/ 	.byte	0x00, 0xf0, 0x01, 0x02


	//----- nvinfo : EIATTR_KPARAM_INFO
	.align		4
.L_36:
        /*0098*/ 	.byte	0x04, 0x17
        /*009a*/ 	.short	(.L_38 - .L_37)
.L_37:
        /*009c*/ 	.word	0x00000000
        /*00a0*/ 	.short	0x0001
        /*00a2*/ 	.short	0x000c
        /*00a4*/ 	.byte	0x00, 0xf0, 0x31, 0x00


	//----- nvinfo : EIATTR_KPARAM_INFO
	.align		4
.L_38:
        /*00a8*/ 	.byte	0x04, 0x17
        /*00aa*/ 	.short	(.L_40 - .L_39)
.L_39:
        /*00ac*/ 	.word	0x00000000
        /*00b0*/ 	.short	0x0000
        /*00b2*/ 	.short	0x0000
        /*00b4*/ 	.byte	0x00, 0xf0, 0x31, 0x00


	//----- nvinfo : EIATTR_AT_ENTRY_FRAGMENTS
	.align		4
.L_40:
        /*00b8*/ 	.byte	0x04, 0x4f
        /*00ba*/ 	.short	(.L_42 - .L_41)


	//   ....[0]....
.L_41:
        /*00bc*/ 	.word	0x00000004


	//   ....[1]....
        /*00c0*/ 	.word	0x00000005


	//----- nvinfo : EIATTR_RESERVED_SMEM_USED
	.align		4
.L_42:
        /*00c4*/ 	.byte	0x01, 0x41
	.zero		2


	//----- nvinfo : EIATTR_SPARSE_MMA_MASK
	.align		4
        /*00c8*/ 	.byte	0x03, 0x50
        /*00ca*/ 	.short	0x0000


	//----- nvinfo : EIATTR_TCGEN05_2CTA_USED
	.align		4
        /*00cc*/ 	.byte	0x01, 0x52
	.zero		2


	//----- nvinfo : EIATTR_MAXREG_COUNT
	.align		4
        /*00d0*/ 	.byte	0x03, 0x1b
        /*00d2*/ 	.short	0x00ff


	//----- nvinfo : EIATTR_NUM_BARRIERS
	.align		4
        /*00d4*/ 	.byte	0x02, 0x4c
        /*00d6*/ 	.byte	0x04
	.zero		1


	//----- nvinfo : EIATTR_INT_WARP_WIDE_INSTR_OFFSETS
	.align		4
        /*00d8*/ 	.byte	0x04, 0x31
        /*00da*/ 	.short	(.L_44 - .L_43)


	//   ....[0]....
.L_43:
        /*00dc*/ 	.word	0x000043b0


	//   ....[1]....
        /*00e0*/ 	.word	0x000043f0


	//----- nvinfo : EIATTR_COOP_GROUP_MASK_REGIDS
	.align		4
.L_44:
        /*00e4*/ 	.byte	0x04, 0x29
        /*00e6*/ 	.short	(.L_46 - .L_45)


	//   ....[0]....
.L_45:
        /*00e8*/ 	.word	0xffffffff


	//   ....[1]....
        /*00ec*/ 	.word	0xffffffff


	//   ....[2]....
        /*00f0*/ 	.word	0xffffffff


	//   ....[3]....
        /*00f4*/ 	.word	0xffffffff


	//   ....[4]....
        /*00f8*/ 	.word	0xffffffff


	//   ....[5]....
        /*00fc*/ 	.word	0xffffffff


	//   ....[6]....
        /*0100*/ 	.word	0xffffffff


	//   ....[7]....
        /*0104*/ 	.word	0xffffffff


	//----- nvinfo : EIATTR_COOP_GROUP_INSTR_OFFSETS
	.align		4
.L_46:
        /*0108*/ 	.byte	0x04, 0x28
        /*010a*/ 	.short	(.L_48 - .L_47)


	//   ....[0]....
.L_47:
        /*010c*/ 	.word	0x00000410


	//   ....[1]....
        /*0110*/ 	.word	0x000005c0


	//   ....[2]....
        /*0114*/ 	.word	0x00000710


	//   ....[3]....
        /*0118*/ 	.word	0x00001fa0


	//   ....[4]....
        /*011c*/ 	.word	0x000025b0


	//   ....[5]....
        /*0120*/ 	.word	0x00003e60


	//   ....[6]....
        /*0124*/ 	.word	0x00004250


	//   ....[7]....
        /*0128*/ 	.word	0x000044a0


	//----- nvinfo : EIATTR_VRC_CTA_INIT_COUNT
	.align		4
.L_48:
        /*012c*/ 	.byte	0x02, 0x4a
        /*012e*/ 	.byte	0x80
	.zero		1


	//----- nvinfo : EIATTR_MBARRIER_INSTR_OFFSETS
	.align		4
        /*0130*/ 	.byte	0x04, 0x39
        /*0132*/ 	.short	(.L_50 - .L_49)


	//   ....[0]....
.L_49:
        /*0134*/ 	.word	0x000002c0
        /*0138*/ 	.word	0x000000ff
        /*013c*/ 	.word	0x00000000
        /*0140*/ 	.short	0x0100
        /*0142*/ 	.byte	0x05
	.zero		1


	//   ....[1]....
        /*0144*/ 	.word	0x000002d0
        /*0148*/ 	.word	0x000000ff
        /*014c*/ 	.word	0x00000008
        /*0150*/ 	.short	0x0100
        /*0152*/ 	.byte	0x05
	.zero		1


	//   ....[2]....
        /*0154*/ 	.word	0x000002e0
        /*0158*/ 	.word	0x000000ff
        /*015c*/ 	.word	0x00000010
        /*0160*/ 	.short	0x0100
        /*0162*/ 	.byte	0x05
	.zero		1


	//   ....[3]....
        /*0164*/ 	.word	0x000002f0
        /*0168*/ 	.word	0x000000ff
        /*016c*/ 	.word	0x00000018
        /*0170*/ 	.short	0x0100
        /*0172*/ 	.byte	0x05
	.zero		1


	//   ....[4]....
        /*0174*/ 	.word	0x00000300
        /*0178*/ 	.word	0x000000ff
        /*017c*/ 	.word	0x00000020
        /*0180*/ 	.short	0x0100
        /*0182*/ 	.byte	0x05
	.zero		1


	//   ....[5]....
        /*0184*/ 	.word	0x00000310
        /*0188*/ 	.word	0x000000ff
        /*018c*/ 	.word	0x00000028
        /*0190*/ 	.short	0x0100
        /*0192*/ 	.byte	0x05
	.zero		1


	//   ....[6]....
        /*0194*/ 	.word	0x00000320
        /*0198*/ 	.word	0x000000ff
        /*019c*/ 	.word	0x00000030
        /*01a0*/ 	.short	0x0100
        /*01a2*/ 	.byte	0x05
	.zero		1


	//   ....[7]....
        /*01a4*/ 	.word	0x00000330
        /*01a8*/ 	.word	0x000000ff
        /*01ac*/ 	.word	0x00000038
        /*01b0*/ 	.short	0x0100
        /*01b2*/ 	.byte	0x05
	.zero		1


	//   ....[8]....
        /*01b4*/ 	.word	0x00000340
        /*01b8*/ 	.word	0x000000ff
        /*01bc*/ 	.word	0x00000040
        /*01c0*/ 	.short	0x0100
        /*01c2*/ 	.byte	0x05
	.zero		1


	//   ....[9]....
        /*01c4*/ 	.word	0x00000350
        /*01c8*/ 	.word	0x000000ff
        /*01cc*/ 	.word	0x00000048
        /*01d0*/ 	.short	0x0100
        /*01d2*/ 	.byte	0x05
	.zero		1


	//   ....[10]....
        /*01d4*/ 	.word	0x00000360
        /*01d8*/ 	.word	0x000000ff
        /*01dc*/ 	.word	0x00000050
        /*01e0*/ 	.short	0x0100
        /*01e2*/ 	.byte	0x05
	.zero		1


	//   ....[11]....
        /*01e4*/ 	.word	0x00000370
        /*01e8*/ 	.word	0x000000ff
        /*01ec*/ 	.word	0x00000058
        /*01f0*/ 	.short	0x0100
        /*01f2*/ 	.byte	0x05
	.zero		1


	//   ....[12]....
        /*01f4*/ 	.word	0x00000380
        /*01f8*/ 	.word	0x000000ff
        /*01fc*/ 	.word	0x00000060
        /*0200*/ 	.short	0x0100
        /*0202*/ 	.byte	0x05
	.zero		1


	//   ....[13]....
        /*0204*/ 	.word	0x00000390
        /*0208*/ 	.word	0x000000ff
        /*020c*/ 	.word	0x00000068
        /*0210*/ 	.short	0x0100
        /*0212*/ 	.byte	0x05
	.zero		1


	//   ....[14]....
        /*0214*/ 	.word	0x000003a0
        /*0218*/ 	.word	0x000000ff
        /*021c*/ 	.word	0x00000070
        /*0220*/ 	.short	0x0100
        /*0222*/ 	.byte	0x05
	.zero		1


	//   ....[15]....
        /*0224*/ 	.word	0x000003b0
        /*0228*/ 	.word	0x000000ff
        /*022c*/ 	.word	0x00000078
        /*0230*/ 	.short	0x0100
        /*0232*/ 	.byte	0x05
	.zero		1


	//   ....[16]....
        /*0234*/ 	.word	0x00000530
        /*0238*/ 	.word	0x000000ff
        /*023c*/ 	.word	0x00000080
        /*0240*/ 	.short	0x0100
        /*0242*/ 	.byte	0x06
	.zero		1


	//   ....[17]....
        /*0244*/ 	.word	0x00000540
        /*0248*/ 	.word	0x000000ff
        /*024c*/ 	.word	0x00000088
        /*0250*/ 	.short	0x0100
        /*0252*/ 	.byte	0x06
	.zero		1


	//   ....[18]....
        /*0254*/ 	.word	0x00000550
        /*0258*/ 	.word	0x000000ff
        /*025c*/ 	.word	0x00000090
        /*0260*/ 	.short	0x0100
        /*0262*/ 	.byte	0x06
	.zero		1


	//   ....[19]....
        /*0264*/ 	.word	0x00000560
        /*0268*/ 	.word	0x000000ff
        /*026c*/ 	.word	0x00000098
        /*0270*/ 	.short	0x0100
        /*0272*/ 	.byte	0x06
	.zero		1


	//   ....[20]....
        /*0274*/ 	.word	0x000006b0
        /*0278*/ 	.word	0x000000ff
        /*027c*/ 	.word	0x000000a0
        /*0280*/ 	.short	0x0100
        /*0282*/ 	.byte	0x05
	.zero		1


	//   ....[21]....
        /*0284*/ 	.word	0x00000b30
        /*0288*/ 	.word	0x000000ff
        /*028c*/ 	.word	0x00000040
        /*0290*/ 	.short	0x010a
        /*0292*/ 	.byte	0x06
	.zero		1


	//   ....[22]....
        /*0294*/ 	.word	0x00000ce0
        /*0298*/ 	.word	0x000000ff
        /*029c*/ 	.word	0x00000040
        /*02a0*/ 	.short	0x010a
        /*02a2*/ 	.byte	0x19
	.zero		1


	//   ....[23]....
        /*02a4*/ 	.word	0x00000f80
        /*02a8*/ 	.word	0x000000ff
        /*02ac*/ 	.word	0x00000040
        /*02b0*/ 	.short	0x010a
        /*02b2*/ 	.byte	0x24
	.zero		1


	//   ....[24]....
        /*02b4*/ 	.word	0x00001390
        /*02b8*/ 	.word	0x000000ff
        /*02bc*/ 	.word	0x00000040
        /*02c0*/ 	.short	0x010a
        /*02c2*/ 	.byte	0x04
	.zero		1


	//   ....[25]....
        /*02c4*/ 	.word	0x000019b0
        /*02c8*/ 	.word	0x000000ff
        /*02cc*/ 	.word	0x00000000
        /*02d0*/ 	.short	0x010a
        /*02d2*/ 	.byte	0x1a
	.zero		1


	//   ....[26]....
        /*02d4*/ 	.word	0x000019c0
        /*02d8*/ 	.word	0x000000ff
        /*02dc*/ 	.word	0x00000090
        /*02e0*/ 	.short	0x010a
        /*02e2*/ 	.byte	0x11
	.zero		1


	//   ....[27]....
        /*02e4*/ 	.word	0x00001bd0
        /*02e8*/ 	.word	0x000000ff
        /*02ec*/ 	.word	0x00000000
        /*02f0*/ 	.short	0x010a
        /*02f2*/ 	.byte	0x10
	.zero		1


	//   ....[28]....
        /*02f4*/ 	.word	0x00001d80
        /*02f8*/ 	.word	0x000000ff
        /*02fc*/ 	.word	0x00000000
        /*0300*/ 	.short	0x010a
        /*0302*/ 	.byte	0x1a
	.zero		1


	//   ....[29]....
        /*0304*/ 	.word	0x00001f30
        /*0308*/ 	.word	0x00000002
        /*030c*/ 	.word	0x00000090
        /*0310*/ 	.short	0x010a
        /*0312*/ 	.byte	0xff
	.zero		1


	//   ....[30]....
        /*0314*/ 	.word	0x00002220
        /*0318*/ 	.word	0x00000004
        /*031c*/ 	.word	0x00000000
        /*0320*/ 	.short	0x010a
        /*0322*/ 	.byte	0xff
	.zero		1


	//   ....[31]....
        /*0324*/ 	.word	0x00002240
        /*0328*/ 	.word	0x00000004
        /*032c*/ 	.word	0x00000000
        /*0330*/ 	.short	0x010a
        /*0332*/ 	.byte	0xff
	.zero		1


	//   ....[32]....
        /*0334*/ 	.word	0x00002420
        /*0338*/ 	.word	0x00000004
        /*033c*/ 	.word	0x00000000
        /*0340*/ 	.short	0x010a
        /*0342*/ 	.byte	0xff
	.zero		1


	//   ....[33]....
        /*0344*/ 	.word	0x00002440
        /*0348*/ 	.word	0x00000004
        /*034c*/ 	.word	0x00000000
        /*0350*/ 	.short	0x010a
        /*0352*/ 	.byte	0xff
	.zero		1


	//   ....[34]....
        /*0354*/ 	.word	0x00002530
        /*0358*/ 	.word	0x00000004
        /*035c*/ 	.word	0x00000000
        /*0360*/ 	.short	0x0101
        /*0362*/ 	.byte	0xff
	.zero		1


	//   ....[35]....
        /*0364*/ 	.word	0x00002b80
        /*0368*/ 	.word	0x00000024
        /*036c*/ 	.word	0x00000080
        /*0370*/ 	.short	0x010a
        /*0372*/ 	.byte	0xff
	.zero		1


	//   ....[36]....
        /*0374*/ 	.word	0x000040e0
        /*0378*/ 	.word	0x00000007
        /*037c*/ 	.word	0x00000000
        /*0380*/ 	.short	0x0101
        /*0382*/ 	.byte	0xff
	.zero		1


	//   ....[37]....
        /*0384*/ 	.word	0x00004220
        /*0388*/ 	.word	0x00000005
        /*038c*/ 	.word	0x00000000
        /*0390*/ 	.short	0x0101
        /*0392*/ 	.byte	0xff
	.zero		1


	//   ....[38]....
        /*0394*/ 	.word	0x00004230
        /*0398*/ 	.word	0x00000000
        /*039c*/ 	.word	0x000000a0
        /*03a0*/ 	.short	0x010a
        /*03a2*/ 	.byte	0xff
	.zero		1


	//   ....[39]....
        /*03a4*/ 	.word	0x00004500
        /*03a8*/ 	.word	0x00000002
        /*03ac*/ 	.word	0x00000040
        /*03b0*/ 	.short	0x010a
        /*03b2*/ 	.byte	0xff
	.zero		1


	//   ....[40]....
        /*03b4*/ 	.word	0x00004580
        /*03b8*/ 	.word	0x00000002
        /*03bc*/ 	.word	0x00000040
        /*03c0*/ 	.short	0x010a
        /*03c2*/ 	.byte	0xff
	.zero		1


	//   ....[41]....
        /*03c4*/ 	.word	0x00004600
        /*03c8*/ 	.word	0x00000002
        /*03cc*/ 	.word	0x00000090
        /*03d0*/ 	.short	0x010a
        /*03d2*/ 	.byte	0xff
	.zero		1


	//   ....[42]....
        /*03d4*/ 	.word	0x00004680
        /*03d8*/ 	.word	0x00000002
        /*03dc*/ 	.word	0x00000000
        /*03e0*/ 	.short	0x010a
        /*03e2*/ 	.byte	0xff
	.zero		1


	//   ....[43]....
        /*03e4*/ 	.word	0x000046e0
        /*03e8*/ 	.word	0x00000002
        /*03ec*/ 	.word	0x00000090
        /*03f0*/ 	.short	0x010a
        /*03f2*/ 	.byte	0xff
	.zero		1


	//   ....[44]....
        /*03f4*/ 	.word	0x00004740
        /*03f8*/ 	.word	0x00000004
        /*03fc*/ 	.word	0x00000000
        /*0400*/ 	.short	0x010a
        /*0402*/ 	.byte	0xff
	.zero		1


	//   ....[45]....
        /*0404*/ 	.word	0x000047a0
        /*0408*/ 	.word	0x00000004
        /*040c*/ 	.word	0x00000000
        /*0410*/ 	.short	0x010a
        /*0412*/ 	.byte	0xff
	.zero		1


	//   ....[46]....
        /*0414*/ 	.word	0x00004800
        /*0418*/ 	.word	0x00000024
        /*041c*/ 	.word	0x00000080
        /*0420*/ 	.short	0x010a
        /*0422*/ 	.byte	0xff
	.zero		1


	//   ....[47]....
        /*0424*/ 	.word	0x00004850
        /*0428*/ 	.word	0x00000000
        /*042c*/ 	.word	0x000000a0
        /*0430*/ 	.short	0x010a
        /*0432*/ 	.byte	0xff
	.zero		1


	//----- nvinfo : EIATTR_NUM_MBARRIERS
	.align		4
.L_50:
        /*0434*/ 	.byte	0x03, 0x38
        /*0436*/ 	.short	0x0015


	//----- nvinfo : EIATTR_EXIT_INSTR_OFFSETS
	.align		4
        /*0438*/ 	.byte	0x04, 0x1c
        /*043a*/ 	.short	(.L_52 - .L_51)


	//   ....[0]....
.L_51:
        /*043c*/ 	.word	0x00001f60


	//   ....[1]....
        /*0440*/ 	.word	0x000044c0


	//----- nvinfo : EIATTR_REQNTID
	.align		4
.L_52:
        /*0444*/ 	.byte	0x04, 0x10
        /*0446*/ 	.short	(.L_54 - .L_53)
.L_53:
        /*0448*/ 	.word	0x000000c0
        /*044c*/ 	.word	0x00000001
        /*0450*/ 	.word	0x00000001


	//----- nvinfo : EIATTR_CRS_STACK_SIZE
	.align		4
.L_54:
        /*0454*/ 	.byte	0x04, 0x1e
        /*0456*/ 	.short	(.L_56 - .L_55)
.L_55:
        /*0458*/ 	.word	0x00000000


	//----- nvinfo : EIATTR_CBANK_PARAM_SIZE
	.align		4
.L_56:
        /*045c*/ 	.byte	0x03, 0x19
        /*045e*/ 	.short	0x02ec


	//----- nvinfo : EIATTR_PARAM_CBANK
	.align		4
        /*0460*/ 	.byte	0x04, 0x0a
        /*0462*/ 	.short	(.L_58 - .L_57)
	.align		4
.L_57:
        /*0464*/ 	.word	index@(.nv.constant0.kernel_cutlass_kernel_cudnngemm_amaxdense_blockscaled_gemm_persistent_amaxSm100BlockScaledPersistentDenseGemmKernel_object_at__TiledMMA_ThrLayoutVMNK21111000_PermutationMNK____MMAAtom_Thr_0)
        /*0468*/ 	.short	0x0380
        /*046a*/ 	.short	0x02ec


	//----- nvinfo : EIATTR_SW_WAR
	.align		4
.L_58:
        /*046c*/ 	.byte	0x04, 0x36
        /*046e*/ 	.short	(.L_60 - .L_59)
.L_59:
        /*0470*/ 	.word	0x00000008
.L_60:


//--------------------- .nv.compat                --------------------------
	.section	.nv.compat,"",@"SHT_CUDA_COMPAT_INFO"
	.align	4
        /*0000*/ 	.byte	0x02, 0x02, 0x02, 0x00, 0x02, 0x05, 0x05, 0x00, 0x02, 0x03, 0x01, 0x00, 0x02, 0x06, 0x01, 0x00


//--------------------- .nv.callgraph             --------------------------
	.section	.nv.callgraph,"",@"SHT_CUDA_CALLGRAPH"
	.align	4
	.sectionentsize	8
	.align		4
        /*0000*/ 	.word	0x00000000
	.align		4
        /*0004*/ 	.word	0xffffffff
	.align		4
        /*0008*/ 	.word	0x00000000
	.align		4
        /*000c*/ 	.word	0xfffffffe
	.align		4
        /*0010*/ 	.word	0x00000000
	.align		4
        /*0014*/ 	.word	0xfffffffd
	.align		4
        /*0018*/ 	.word	0x00000000
	.align		4
        /*001c*/ 	.word	0xfffffffc


//--------------------- .text.kernel_cutlass_kernel_cudnngemm_amaxdense_blockscaled_gemm_persistent_amaxSm100BlockScaledPersistentDenseGemmKernel_object_at__TiledMMA_ThrLayoutVMNK21111000_PermutationMNK____MMAAtom_Thr_0 --------------------------
	.section	.text.kernel_cutlass_kernel_cudnngemm_amaxdense_blockscaled_gemm_persistent_amaxSm100BlockScaledPersistentDenseGemmKernel_object_at__TiledMMA_ThrLayoutVMNK21111000_PermutationMNK____MMAAtom_Thr_0,"ax",@progbits
	.align	128
        .global         kernel_cutlass_kernel_cudnngemm_amaxdense_blockscaled_gemm_persistent_amaxSm100BlockScaledPersistentDenseGemmKernel_object_at__TiledMMA_ThrLayoutVMNK21111000_PermutationMNK____MMAAtom_Thr_0
        .type           kernel_cutlass_kernel_cudnngemm_amaxdense_blockscaled_gemm_persistent_amaxSm100BlockScaledPersistentDenseGemmKernel_object_at__TiledMMA_ThrLayoutVMNK21111000_PermutationMNK____MMAAtom_Thr_0,@function
        .size           kernel_cutlass_kernel_cudnngemm_amaxdense_blockscaled_gemm_persistent_amaxSm100BlockScaledPersistentDenseGemmKernel_object_at__TiledMMA_ThrLayoutVMNK21111000_PermutationMNK____MMAAtom_Thr_0,(.L_x_78 - kernel_cutlass_kernel_cudnngemm_amaxdense_blockscaled_gemm_persistent_amaxSm100BlockScaledPersistentDenseGemmKernel_object_at__TiledMMA_ThrLayoutVMNK21111000_PermutationMNK____MMAAtom_Thr_0)
        .other          kernel_cutlass_kernel_cudnngemm_amaxdense_blockscaled_gemm_persistent_amaxSm100BlockScaledPersistentDenseGemmKernel_object_at__TiledMMA_ThrLayoutVMNK21111000_PermutationMNK____MMAAtom_Thr_0,@"STO_CUDA_ENTRY STV_DEFAULT"
kernel_cutlass_kernel_cudnngemm_amaxdense_blockscaled_gemm_persistent_amaxSm100BlockScaledPersistentDenseGemmKernel_object_at__TiledMMA_ThrLayoutVMNK21111000_PermutationMNK____MMAAtom_Thr_0:
.text.kernel_cutlass_kernel_cudnngemm_amaxdense_blockscaled_gemm_persistent_amaxSm100BlockScaledPersistentDenseGemmKernel_object_at__TiledMMA_ThrLayoutVMNK21111000_PermutationMNK____MMAAtom_Thr_0:
[----:B------:R-:W1:Y:S01]  /*0000*/  LDC R1, c[0x0][0x37c] ;  /* 0x0000df00ff017b82 */ /* 0x000e620000000800 */
[----:B------:R-:W2:Y:S07]  /*0010*/  S2R R0, SR_TID.X ;  /* 0x0000000000007919 */ /* 0x000eae0000002100 */
[----:B------:R-:W3:Y:S01]  /*0020*/  S2UR UR12, SR_CgaCtaId ;  /* 0x00000000000c79c3 */ /* 0x000ee20000008800 */
[----:B------:R-:W4:Y:S01]  /*0030*/  LDCU.U8 UR6, c[0x0][0x382] ;  /* 0x00007040ff0677ac */ /* 0x000f220008000000 */
[----:B------:R-:W5:Y:S06]  /*0040*/  LDCU.U8 UR4, c[0x0][0x381] ;  /* 0x00007020ff0477ac */ /* 0x000f6c0008000000 */
[----:B------:R-:W2:Y:S01]  /*0050*/  S2UR UR32, SR_CTAID.X ;  /* 0x00000000002079c3 */ /* 0x000ea20000002500 */
[----:B------:R-:W2:Y:S01]  /*0060*/  LDCU UR5, c[0x0][0x36c] ;  /* 0x00006d80ff0577ac */ /* 0x000ea20008000800 */
[----:B----4-:R-:W-:-:S02]  /*0070*/  ULOP3.LUT UR6, UR6, 0x1, URZ, 0xc0, !UPT ;  /* 0x0000000106067892 */ /* 0x010fc4000f8ec0ff */
[----:B-----5:R-:W-:Y:S02]  /*0080*/  ULOP3.LUT UR4, UR4, 0x1, URZ, 0xc0, !UPT ;  /* 0x0000000104047892 */ /* 0x020fe4000f8ec0ff */
[----:B---3--:R-:W-:Y:S02]  /*0090*/  ULEA.HI UR31, UR12, UR12, URZ, 0x1 ;  /* 0x0000000c0c1f7291 */ /* 0x008fe4000f8f08ff */
[----:B--2---:R-:W-:Y:S02]  /*00a0*/  UISETP.EQ.U32.AND UP4, UPT, UR5, 0x1, UPT ;  /* 0x000000010500788c */ /* 0x004fe4000bf82070 */
[----:B------:R-:W-:Y:S01]  /*00b0*/  UISETP.NE.U32.AND UP6, UPT, UR6, 0x1, UPT ;  /* 0x000000010600788c */ /* 0x000fe2000bfc5070 */
[----:B------:R-:W-:Y:S01]  /*00c0*/  SHF.R.U32.HI R7, RZ, 0x5, R0 ;  /* 0x00000005ff077819 */ /* 0x000fe20000011600 */
[----:B------:R-:W-:Y:S02]  /*00d0*/  ULOP3.LUT UR32, UR32, 0x1, URZ, 0xc0, !UPT ;  /* 0x0000000120207892 */ /* 0x000fe4000f8ec0ff */
[----:B------:R-:W-:Y:S01]  /*00e0*/  ULOP3.LUT UR30, UR31, 0xfffffffe, URZ, 0xc0, !UPT ;  /* 0xfffffffe1f1e7892 */ /* 0x000fe2000f8ec0ff */
[C---:B------:R-:W-:Y:S01]  /*00f0*/  ISETP.NE.AND P1, PT, R7.reuse, 0x5, PT ;  /* 0x000000050700780c */ /* 0x040fe20003f25270 */
[----:B------:R-:W-:Y:S01]  /*0100*/  UISETP.NE.U32.AND UP5, UPT, UR4, 0x1, UPT ;  /* 0x000000010400788c */ /* 0x000fe2000bfa5070 */
[----:B------:R-:W-:-:S11]  /*0110*/  ISETP.NE.AND P0, PT, R7, RZ, PT ;  /* 0x000000ff0700720c */ /* 0x000fd60003f05270 */
[----:B-1----:R-:W-:Y:S05]  /*0120*/  @P1 BRA `(.L_x_0) ;  /* 0x0000000000441947 */ /* 0x002fea0003800000 */
[----:B------:R-:W1:Y:S02]  /*0130*/  LDCU.64 UR4, c[0x0][0x348] ;  /* 0x00006900ff0477ac */ /* 0x000e640008000a00 */
[----:B-1----:R-:W-:Y:S02]  /*0140*/  UIADD3 UR14, UP0, UPT, UR4, 0x40, URZ ;  /* 0x00000040040e7890 */ /* 0x002fe4000ff1e0ff */
[----:B------:R-:W-:Y:S02]  /*0150*/  UIADD3 UR10, UP3, UPT, UR4, 0xc0, URZ ;  /* 0x000000c0040a7890 */ /* 0x000fe4000ff7e0ff */
[----:B------:R-:W-:Y:S02]  /*0160*/  UIADD3 UR8, UP2, UPT, UR4, 0x140, URZ ;  /* 0x0000014004087890 */ /* 0x000fe4000ff5e0ff */
[----:B------:R-:W-:Y:S02]  /*0170*/  UIADD3 UR6, UP1, UPT, UR4, 0x1c0, URZ ;  /* 0x000001c004067890 */ /* 0x000fe4000ff3e0ff */
[----:B------:R-:W-:-:S02]  /*0180*/  UIADD3.X UR15, UPT, UPT, URZ, UR5, URZ, UP0, !UPT ;  /* 0x00000005ff0f7290 */ /* 0x000fc400087fe4ff */
[----:B------:R-:W-:Y:S02]  /*0190*/  UIADD3 UR4, UP0, UPT, UR4, 0x240, URZ ;  /* 0x0000024004047890 */ /* 0x000fe4000ff1e0ff */
[----:B------:R-:W-:Y:S02]  /*01a0*/  UIADD3.X UR11, UPT, UPT, URZ, UR5, URZ, UP3, !UPT ;  /* 0x00000005ff0b7290 */ /* 0x000fe40009ffe4ff */
[----:B------:R-:W-:Y:S02]  /*01b0*/  UIADD3.X UR9, UPT, UPT, URZ, UR5, URZ, UP2, !UPT ;  /* 0x00000005ff097290 */ /* 0x000fe400097fe4ff */
[----:B------:R-:W-:Y:S01]  /*01c0*/  UIADD3.X UR7, UPT, UPT, URZ, UR5, URZ, UP1, !UPT ;  /* 0x00000005ff077290 */ /* 0x000fe20008ffe4ff */
[----:B------:R1:W-:Y:S01]  /*01d0*/  UTMACCTL.PF [UR14] ;  /* 0x000000000e0079b9 */ /* 0x0003e20008040000 */
[----:B------:R-:W-:-:S03]  /*01e0*/  UIADD3.X UR5, UPT, UPT, URZ, UR5, URZ, UP0, !UPT ;  /* 0x00000005ff057290 */ /* 0x000fc600087fe4ff */
[----:B------:R1:W-:Y:S02]  /*01f0*/  UTMACCTL.PF [UR10] ;  /* 0x000000000a0079b9 */ /* 0x0003e40008040000 */
[----:B------:R1:W-:Y:S02]  /*0200*/  UTMACCTL.PF [UR8] ;  /* 0x00000000080079b9 */ /* 0x0003e40008040000 */
[----:B------:R1:W-:Y:S02]  /*0210*/  UTMACCTL.PF [UR6] ;  /* 0x00000000060079b9 */ /* 0x0003e40008040000 */
[----:B------:R1:W-:Y:S02]  /*0220*/  UTMACCTL.PF [UR4] ;  /* 0x00000000040079b9 */ /* 0x0003e40008040000 */
[----:B-1----:R-:W-:Y:S01]  /*0230*/  NOP ;  /* 0x0000000000007918 */ /* 0x002fe20000000000 */
.L_x_0:
[----:B------:R-:W-:Y:S05]  /*0240*/  @P0 BRA `(.L_x_1) ;  /* 0x0000000000600947 */ /* 0x000fea0003800000 */
[----:B------:R-:W-:Y:S01]  /*0250*/  UMOV UR5, 0x400 ;  /* 0x0000040000057882 */ /* 0x000fe20000000000 */
[----:B------:R-:W-:Y:S01]  /*0260*/  UMOV UR4, 0x1 ;  /* 0x0000000100047882 */ /* 0x000fe20000000000 */
[----:B------:R-:W-:Y:S02]  /*0270*/  ULEA UR5, UR12, UR5, 0x18 ;  /* 0x000000050c057291 */ /* 0x000fe4000f8ec0ff */
[----:B------:R-:W-:-:S04]  /*0280*/  UIADD3 UR6, UPT, UPT, -UR4, 0x100000, URZ ;  /* 0x0010000004067890 */ /* 0x000fc8000fffe1ff */
[----:B------:R-:W-:Y:S02]  /*0290*/  USHF.L.U32 UR7, UR6, 0xb, URZ ;  /* 0x0000000b06077899 */ /* 0x000fe400080006ff */
[----:B------:R-:W-:Y:S01]  /*02a0*/  USHF.L.U32 UR6, UR6, 0x1, URZ ;  /* 0x0000000106067899 */ /* 0x000fe200080006ff */
[----:B------:R-:W1:Y:S11]  /*02b0*/  FENCE.VIEW.ASYNC.S ;  /* 0x00000000000073c6 */ /* 0x000e760000000000 */
[----:B-1----:R1:W2:Y:S01]  /*02c0*/  SYNCS.EXCH.64 URZ, [UR5], UR6 ;  /* 0x0000000605ff75b2 */ /* 0x0022a20008000100 */
[----:B------:R1:W3:Y:S01]  /*02d0*/  SYNCS.EXCH.64 URZ, [UR5+0x8], UR6 ;  /* 0x0000080605ff75b2 */ /* 0x0002e20008000100 */
[----:B------:R1:W4:Y:S01]  /*02e0*/  SYNCS.EXCH.64 URZ, [UR5+0x10], UR6 ;  /* 0x0000100605ff75b2 */ /* 0x0003220008000100 */
[----:B------:R1:W5:Y:S01]  /*02f0*/  SYNCS.EXCH.64 URZ, [UR5+0x18], UR6 ;  /* 0x0000180605ff75b2 */ /* 0x0003620008000100 */
[----:B------:R1:W1:Y:S01]  /*0300*/  SYNCS.EXCH.64 URZ, [UR5+0x20], UR6 ;  /* 0x0000200605ff75b2 */ /* 0x0002620008000100 */
        /* <DEDUP_REMOVED lines=11> */
[----:B------:R-:W-:Y:S01]  /*03c0*/  NOP ;  /* 0x0000000000007918 */ /* 0x000fe20000000000 */
.L_x_1:
[----:B------:R-:W-:Y:S01]  /*03d0*/  NOP ;  /* 0x0000000000007918 */ /* 0x000fe20000000000 */
[----:B------:R-:W-:Y:S05]  /*03e0*/  BRA.U !UP4, `(.L_x_2) ;  /* 0x000000010c087547 */ /* 0x000fea000b800000 */
[----:B-12345:R-:W-:Y:S01]  /*03f0*/  UCGABAR_ARV ;  /* 0x00000000000079c7 */ /* 0x03efe20008000000 */
[----:B------:R-:W-:Y:S05]  /*0400*/  BRA `(.L_x_3) ;  /* 0x0000000000047947 */ /* 0x000fea0003800000 */
.L_x_2:
[----:B-12345:R-:W-:Y:S01]  /*0410*/  NOP ;  /* 0x0000000000007918 */ /* 0x03efe20000000000 */
.L_x_3:
[----:B------:R-:W-:Y:S05]  /*0420*/  BRA.U !UP4, `(.L_x_4) ;  /* 0x000000010c0c7547 */ /* 0x000fea000b800000 */
[----:B------:R-:W-:Y:S01]  /*0430*/  UCGABAR_WAIT ;  /* 0x0000000000007dc7 */ /* 0x000fe20008000000 */
[----:B------:R-:W-:Y:S01]  /*0440*/  CCTL.IVALL ;  /* 0x00000000ff00798f */ /* 0x000fe20002000000 */
[----:B------:R-:W-:Y:S05]  /*0450*/  BRA `(.L_x_5) ;  /* 0x0000000000047947 */ /* 0x000fea0003800000 */
.L_x_4:
[----:B------:R-:W-:Y:S06]  /*0460*/  BAR.SYNC.DEFER_BLOCKING 0x0 ;  /* 0x0000000000007b1d */ /* 0x000fec0000010000 */
.L_x_5:
[----:B------:R-:W-:Y:S05]  /*0470*/  @P0 BRA `(.L_x_6) ;  /* 0x0000000000400947 */ /* 0x000fea0003800000 */
[----:B------:R-:W-:Y:S01]  /*0480*/  UMOV UR6, 0x400 ;  /* 0x0000040000067882 */ /* 0x000fe20000000000 */
[----:B------:R-:W-:Y:S01]  /*0490*/  UMOV UR5, 0x1 ;  /* 0x0000000100057882 */ /* 0x000fe20000000000 */
[----:B------:R-:W-:Y:S01]  /*04a0*/  UMOV UR4, 0x8 ;  /* 0x0000000800047882 */ /* 0x000fe20000000000 */
[----:B------:R-:W-:Y:S02]  /*04b0*/  ULEA UR6, UR12, UR6, 0x18 ;  /* 0x000000060c067291 */ /* 0x000fe4000f8ec0ff */
[----:B------:R-:W-:-:S04]  /*04c0*/  UIADD3 UR8, UPT, UPT, -UR5, 0x100000, URZ ;  /* 0x0010000005087890 */ /* 0x000fc8000fffe1ff */
[----:B------:R-:W-:Y:S02]  /*04d0*/  USHF.L.U32 UR9, UR8, 0xb, URZ ;  /* 0x0000000b08097899 */ /* 0x000fe400080006ff */
[----:B------:R-:W-:Y:S02]  /*04e0*/  USHF.L.U32 UR8, UR8, 0x1, URZ ;  /* 0x0000000108087899 */ /* 0x000fe400080006ff */
[----:B------:R-:W-:-:S04]  /*04f0*/  UIADD3 UR4, UPT, UPT, -UR4, 0x100000, URZ ;  /* 0x0010000004047890 */ /* 0x000fc8000fffe1ff */
[----:B------:R-:W-:Y:S02]  /*0500*/  USHF.L.U32 UR5, UR4, 0xb, URZ ;  /* 0x0000000b04057899 */ /* 0x000fe400080006ff */
[----:B------:R-:W-:Y:S01]  /*0510*/  USHF.L.U32 UR4, UR4, 0x1, URZ ;  /* 0x0000000104047899 */ /* 0x000fe200080006ff */
[----:B------:R-:W1:Y:S03]  /*0520*/  FENCE.VIEW.ASYNC.S ;  /* 0x00000000000073c6 */ /* 0x000e660000000000 */
[----:B-1----:R1:W2:Y:S01]  /*0530*/  SYNCS.EXCH.64 URZ, [UR6+0x80], UR8 ;  /* 0x0000800806ff75b2 */ /* 0x0022a20008000100 */
[----:B------:R1:W3:Y:S07]  /*0540*/  SYNCS.EXCH.64 URZ, [UR6+0x88], UR8 ;  /* 0x0000880806ff75b2 */ /* 0x0002ee0008000100 */
[----:B------:R1:W4:Y:S01]  /*0550*/  SYNCS.EXCH.64 URZ, [UR6+0x90], UR4 ;  /* 0x0000900406ff75b2 */ /* 0x0003220008000100 */
[----:B------:R1:W5:Y:S01]  /*0560*/  SYNCS.EXCH.64 URZ, [UR6+0x98], UR4 ;  /* 0x0000980406ff75b2 */ /* 0x0003620008000100 */
[----:B------:R-:W-:Y:S01]  /*0570*/  NOP ;  /* 0x0000000000007918 */ /* 0x000fe20000000000 */
.L_x_6:
[----:B------:R-:W-:Y:S01]  /*0580*/  NOP ;  /* 0x0000000000007918 */ /* 0x000fe20000000000 */
[----:B------:R-:W-:Y:S05]  /*0590*/  BRA.U !UP4, `(.L_x_7) ;  /* 0x000000010c087547 */ /* 0x000fea000b800000 */
[----:B--2345:R-:W-:Y:S01]  /*05a0*/  UCGABAR_ARV ;  /* 0x00000000000079c7 */ /* 0x03cfe20008000000 */
[----:B------:R-:W-:Y:S05]  /*05b0*/  BRA `(.L_x_8) ;  /* 0x0000000000047947 */ /* 0x000fea0003800000 */
.L_x_7:
[----:B--2345:R-:W-:Y:S01]  /*05c0*/  NOP ;  /* 0x0000000000007918 */ /* 0x03cfe20000000000 */
.L_x_8:
[----:B------:R-:W-:Y:S05]  /*05d0*/  BRA.U !UP4, `(.L_x_9) ;  /* 0x000000010c0c7547 */ /* 0x000fea000b800000 */
[----:B------:R-:W-:Y:S01]  /*05e0*/  UCGABAR_WAIT ;  /* 0x0000000000007dc7 */ /* 0x000fe20008000000 */
[----:B------:R-:W-:Y:S01]  /*05f0*/  CCTL.IVALL ;  /* 0x00000000ff00798f */ /* 0x000fe20002000000 */
[----:B------:R-:W-:Y:S05]  /*0600*/  BRA `(.L_x_10) ;  /* 0x0000000000047947 */ /* 0x000fea0003800000 */
.L_x_9:
[----:B------:R-:W-:Y:S06]  /*0610*/  BAR.SYNC.DEFER_BLOCKING 0x0 ;  /* 0x0000000000007b1d */ /* 0x000fec0000010000 */
.L_x_10:
[----:B------:R-:W-:Y:S05]  /*0620*/  @P1 BRA `(.L_x_11) ;  /* 0x0000000000281947 */ /* 0x000fea0003800000 */
[----:B-1----:R-:W-:Y:S01]  /*0630*/  UMOV UR5, 0x400 ;  /* 0x0000040000057882 */ /* 0x002fe20000000000 */
[----:B------:R-:W-:Y:S01]  /*0640*/  UMOV UR4, 0x20 ;  /* 0x0000002000047882 */ /* 0x000fe20000000000 */
[----:B------:R-:W-:Y:S02]  /*0650*/  ULEA UR5, UR12, UR5, 0x18 ;  /* 0x000000050c057291 */ /* 0x000fe4000f8ec0ff */
[----:B------:R-:W-:-:S04]  /*0660*/  UIADD3 UR6, UPT, UPT, -UR4, 0x100000, URZ ;  /* 0x0010000004067890 */ /* 0x000fc8000fffe1ff */
[----:B------:R-:W-:Y:S02]  /*0670*/  USHF.L.U32 UR7, UR6, 0xb, URZ ;  /* 0x0000000b06077899 */ /* 0x000fe400080006ff */
[----:B------:R-:W-:Y:S01]  /*0680*/  USHF.L.U32 UR6, UR6, 0x1, URZ ;  /* 0x0000000106067899 */ /* 0x000fe200080006ff */
[----:B------:R-:W-:Y:S01]  /*0690*/  ELECT P0, URZ, PT ;  /* 0x0000000000ff782f */ /* 0x000fe20003800000 */
[----:B------:R-:W1:Y:S10]  /*06a0*/  FENCE.VIEW.ASYNC.S ;  /* 0x00000000000073c6 */ /* 0x000e740000000000 */
[----:B-1----:R2:W3:Y:S02]  /*06b0*/  SYNCS.EXCH.64 URZ, [UR5+0xa0], UR6 ;  /* 0x0000a00605ff75b2 */ /* 0x0024e40008000100 */
[----:B--2---:R-:W-:Y:S01]  /*06c0*/  NOP ;  /* 0x0000000000007918 */ /* 0x004fe20000000000 */
.L_x_11:
[----:B------:R-:W-:Y:S01]  /*06d0*/  NOP ;  /* 0x0000000000007918 */ /* 0x000fe20000000000 */
[----:B------:R-:W-:Y:S05]  /*06e0*/  BRA.U !UP4, `(.L_x_12) ;  /* 0x000000010c087547 */ /* 0x000fea000b800000 */
[----:B---3--:R-:W-:Y:S01]  /*06f0*/  UCGABAR_ARV ;  /* 0x00000000000079c7 */ /* 0x008fe20008000000 */
[----:B------:R-:W-:Y:S05]  /*0700*/  BRA `(.L_x_13) ;  /* 0x0000000000047947 */ /* 0x000fea0003800000 */
.L_x_12:
[----:B---3--:R-:W-:Y:S01]  /*0710*/  NOP ;  /* 0x0000000000007918 */ /* 0x008fe20000000000 */
.L_x_13:
[----:B------:R-:W-:Y:S01]  /*0720*/  USHF.L.U32 UR29, UR32, 0x7, URZ ;  /* 0x00000007201d7899 */ /* 0x000fe200080006ff */
[----:B------:R-:W-:Y:S05]  /*0730*/  BRA.U !UP4, `(.L_x_14) ;  /* 0x000000010c0c7547 */ /* 0x000fea000b800000 */
[----:B------:R-:W-:Y:S01]  /*0740*/  UCGABAR_WAIT ;  /* 0x0000000000007dc7 */ /* 0x000fe20008000000 */
[----:B------:R-:W-:Y:S01]  /*0750*/  CCTL.IVALL ;  /* 0x00000000ff00798f */ /* 0x000fe20002000000 */
[----:B------:R-:W-:Y:S05]  /*0760*/  BRA `(.L_x_15) ;  /* 0x0000000000047947 */ /* 0x000fea0003800000 */
.L_x_14:
[----:B------:R-:W-:Y:S06]  /*0770*/  BAR.SYNC.DEFER_BLOCKING 0x0 ;  /* 0x0000000000007b1d */ /* 0x000fec0000010000 */
.L_x_15:
[----:B------:R-:W2:Y:S01]  /*0780*/  LDCU.U8 UR23, c[0x0][0x650] ;  /* 0x0000ca00ff1777ac */ /* 0x000ea20008000000 */
[----:B------:R-:W3:Y:S01]  /*0790*/  LDCU.U8 UR22, c[0x0][0x651] ;  /* 0x0000ca20ff1677ac */ /* 0x000ee20008000000 */
[----:B------:R-:W4:Y:S01]  /*07a0*/  LDCU.U8 UR21, c[0x0][0x65c] ;  /* 0x0000cb80ff1577ac */ /* 0x000f220008000000 */
[----:B------:R-:W5:Y:S01]  /*07b0*/  LDCU.U8 UR15, c[0x0][0x65d] ;  /* 0x0000cba0ff0f77ac */ /* 0x000f620008000000 */
[----:B------:R-:W1:Y:S01]  /*07c0*/  LDCU.U8 UR14, c[0x0][0x668] ;  /* 0x0000cd00ff0e77ac */ /* 0x000e620008000000 */
[----:B------:R-:W1:Y:S01]  /*07d0*/  LDCU.U8 UR13, c[0x0][0x669] ;  /* 0x0000cd20ff0d77ac */ /* 0x000e620008000000 */
[----:B------:R-:W-:Y:S01]  /*07e0*/  UIADD3 UR28, UPT, UPT, -UR30, UR12, URZ ;  /* 0x0000000c1e1c7290 */ /* 0x000fe2000fffe1ff */
[----:B------:R-:W-:Y:S05]  /*07f0*/  @P1 BRA `(.L_x_16) ;  /* 0x0000000800fc1947 */ /* 0x000fea0003800000 */
[----:B------:R-:W5:Y:S01]  /*0800*/  S2UR UR41, SR_CTAID.Z ;  /* 0x00000000002979c3 */ /* 0x000f620000002700 */
[----:B------:R-:W-:Y:S01]  /*0810*/  UMOV UR40, 0x1 ;  /* 0x0000000100287882 */ /* 0x000fe20000000000 */
[----:B------:R-:W-:Y:S01]  /*0820*/  UMOV UR39, URZ ;  /* 0x000000ff00277c82 */ /* 0x000fe20008000000 */
[----:B-----5:R-:W-:-:S09]  /*0830*/  UISETP.GT.U32.AND UP0, UPT, UR41, 0x1ff, UPT ;  /* 0x000001ff2900788c */ /* 0x020fd2000bf04070 */
[----:B------:R-:W-:Y:S05]  /*0840*/  BRA.U UP0, `(.L_x_17) ;  /* 0x0000000900447547 */ /* 0x000fea000b800000 */
[----:B-1----:R-:W1:Y:S01]  /*0850*/  LDCU.64 UR4, c[0x0][0x648] ;  /* 0x0000c900ff0477ac */ /* 0x002e620008000a00 */
[----:B------:R-:W5:Y:S01]  /*0860*/  S2UR UR34, SR_CgaCtaId ;  /* 0x00000000002279c3 */ /* 0x000f620000008800 */
[----:B------:R-:W4:Y:S01]  /*0870*/  LDCU UR8, c[0x0][0x658] ;  /* 0x0000cb00ff0877ac */ /* 0x000f220008000800 */
[----:B------:R-:W-:Y:S01]  /*0880*/  UMOV UR16, 0x400 ;  /* 0x0000040000107882 */ /* 0x000fe20000000000 */
[----:B------:R-:W3:Y:S01]  /*0890*/  LDCU.64 UR50, c[0x0][0x348] ;  /* 0x00006900ff3277ac */ /* 0x000ee20008000a00 */
[----:B------:R-:W-:Y:S01]  /*08a0*/  UMOV UR39, URZ ;  /* 0x000000ff00277c82 */ /* 0x000fe20008000000 */
[----:B------:R-:W-:Y:S01]  /*08b0*/  UMOV UR40, 0x1 ;  /* 0x0000000100287882 */ /* 0x000fe20000000000 */
[----:B-1----:R-:W-:-:S04]  /*08c0*/  UIMAD.WIDE.U32 UR6, UR41, UR5, URZ ;  /* 0x00000005290672a5 */ /* 0x002fc8000f8e00ff */
[----:B------:R-:W-:Y:S02]  /*08d0*/  UIADD3 UR5, UPT, UPT, -UR7, UR41, URZ ;  /* 0x0000002907057290 */ /* 0x000fe4000fffe1ff */
[----:B-----5:R-:W-:Y:S02]  /*08e0*/  ULEA UR34, UR34, UR16, 0x18 ;  /* 0x0000001022227291 */ /* 0x020fe4000f8ec0ff */
[----:B--2---:R-:W-:-:S04]  /*08f0*/  USHF.R.U32.HI UR5, URZ, UR23, UR5 ;  /* 0x00000017ff057299 */ /* 0x004fc80008011605 */
[----:B------:R-:W-:-:S04]  /*0900*/  UIADD3 UR5, UPT, UPT, UR7, UR5, URZ ;  /* 0x0000000507057290 */ /* 0x000fc8000fffe0ff */
[----:B---3--:R-:W-:-:S04]  /*0910*/  USHF.R.U32.HI UR6, URZ, UR22, UR5 ;  /* 0x00000016ff067299 */ /* 0x008fc80008011605 */
[----:B------:R-:W-:-:S04]  /*0920*/  UIADD3 UR6, UPT, UPT, -UR6, URZ, URZ ;  /* 0x000000ff06067290 */ /* 0x000fc8000fffe1ff */
[----:B------:R-:W-:Y:S01]  /*0930*/  UIMAD UR6, UR6, UR4, UR41 ;  /* 0x00000004060672a4 */ /* 0x000fe2000f8e0229 */
[----:B------:R-:W1:Y:S03]  /*0940*/  LDCU.64 UR4, c[0x0][0x660] ;  /* 0x0000cc00ff0477ac */ /* 0x000e660008000a00 */
[----:B----4-:R-:W-:-:S07]  /*0950*/  UIMAD.WIDE.U32 UR8, UR6, UR8, URZ ;  /* 0x00000008060872a5 */ /* 0x010fce000f8e00ff */
[----:B------:R-:W-:Y:S02]  /*0960*/  UMOV UR7, UR9 ;  /* 0x0000000900077c82 */ /* 0x000fe40008000000 */
[----:B------:R-:W-:Y:S02]  /*0970*/  UIADD3 UR12, UPT, UPT, UR6, -UR7, URZ ;  /* 0x80000007060c7290 */ /* 0x000fe4000fffe0ff */
[----:B------:R-:W2:Y:S02]  /*0980*/  LDCU UR9, c[0x0][0x374] ;  /* 0x00006e80ff0977ac */ /* 0x000ea40008000800 */
[----:B------:R-:W-:Y:S01]  /*0990*/  USHF.R.U32.HI UR12, URZ, UR21, UR12 ;  /* 0x00000015ff0c7299 */ /* 0x000fe2000801160c */
[----:B------:R-:W2:Y:S03]  /*09a0*/  LDCU UR8, c[0x0][0x370] ;  /* 0x00006e00ff0877ac */ /* 0x000ea60008000800 */
[----:B------:R-:W-:Y:S01]  /*09b0*/  UIADD3 UR12, UPT, UPT, UR7, UR12, URZ ;  /* 0x0000000c070c7290 */ /* 0x000fe2000fffe0ff */
[----:B------:R-:W3:Y:S03]  /*09c0*/  LDCU UR7, c[0x0][0x378] ;  /* 0x00006f00ff0777ac */ /* 0x000ee60008000800 */
[----:B------:R-:W-:-:S04]  /*09d0*/  USHF.R.U32.HI UR12, URZ, UR15, UR12 ;  /* 0x0000000fff0c7299 */ /* 0x000fc8000801160c */
[----:B-1----:R-:W-:Y:S01]  /*09e0*/  UIMAD.WIDE.U32 UR10, UR12, UR5, URZ ;  /* 0x000000050c0a72a5 */ /* 0x002fe2000f8e00ff */
[----:B------:R-:W1:Y:S03]  /*09f0*/  LDCU UR5, c[0x0][0x654] ;  /* 0x0000ca80ff0577ac */ /* 0x000e660008000800 */
[----:B------:R-:W-:Y:S02]  /*0a00*/  UIADD3 UR10, UPT, UPT, UR12, -UR11, URZ ;  /* 0x8000000b0c0a7290 */ /* 0x000fe4000fffe0ff */
[----:B--2---:R-:W-:Y:S02]  /*0a10*/  UIMAD UR8, UR9, UR8, URZ ;  /* 0x00000008090872a4 */ /* 0x004fe4000f8e02ff */
[----:B------:R-:W-:Y:S02]  /*0a20*/  USHF.R.U32.HI UR10, URZ, UR14, UR10 ;  /* 0x0000000eff0a7299 */ /* 0x000fe4000801160a */
[----:B---3--:R-:W-:-:S02]  /*0a30*/  UIMAD UR8, UR8, UR7, URZ ;  /* 0x00000007080872a4 */ /* 0x008fc4000f8e02ff */
[----:B------:R-:W-:Y:S02]  /*0a40*/  UIADD3 UR10, UPT, UPT, UR11, UR10, URZ ;  /* 0x0000000a0b0a7290 */ /* 0x000fe4000fffe0ff */
[----:B------:R-:W-:Y:S02]  /*0a50*/  ULEA.HI UR38, UR8, UR8, URZ, 0x1 ;  /* 0x0000000808267291 */ /* 0x000fe4000f8f08ff */
[----:B------:R-:W-:Y:S02]  /*0a60*/  USHF.R.U32.HI UR7, URZ, UR13, UR10 ;  /* 0x0000000dff077299 */ /* 0x000fe4000801160a */
[----:B------:R-:W-:Y:S02]  /*0a70*/  UIADD3 UR8, UPT, UPT, -UR12, URZ, URZ ;  /* 0x000000ff0c087290 */ /* 0x000fe4000fffe1ff */
[----:B------:R-:W-:Y:S02]  /*0a80*/  UIADD3 UR7, UPT, UPT, -UR7, URZ, URZ ;  /* 0x000000ff07077290 */ /* 0x000fe4000fffe1ff */
[----:B------:R-:W-:-:S02]  /*0a90*/  USHF.R.S32.HI UR38, URZ, 0x1, UR38 ;  /* 0x00000001ff267899 */ /* 0x000fc40008011426 */
[----:B-1----:R-:W-:Y:S02]  /*0aa0*/  UIMAD UR5, UR8, UR5, UR6 ;  /* 0x00000005080572a4 */ /* 0x002fe4000f8e0206 */
[----:B------:R-:W-:-:S12]  /*0ab0*/  UIMAD UR12, UR7, UR4, UR12 ;  /* 0x00000004070c72a4 */ /* 0x000fd8000f8e020c */
.L_x_22:
[----:B------:R-:W-:Y:S02]  /*0ac0*/  USHF.L.U32 UR4, UR40, 0x1f, URZ ;  /* 0x0000001f28047899 */ /* 0x000fe400080006ff */
[----:B------:R-:W-:Y:S02]  /*0ad0*/  ULEA UR6, UR39, UR34, 0x3 ;  /* 0x0000002227067291 */ /* 0x000fe4000f8e18ff */
[----:B------:R-:W-:Y:S02]  /*0ae0*/  UIADD3 UR46, UP2, UPT, UR50, 0xc0, URZ ;  /* 0x000000c0322e7890 */ /* 0x000fe4000ff5e0ff */
[----:B------:R-:W-:Y:S01]  /*0af0*/  MOV R2, UR4 ;  /* 0x0000000400027c02 */ /* 0x000fe20008000f00 */
[----:B------:R-:W-:Y:S02]  /*0b00*/  UIADD3 UR4, UPT, UPT, UR5, UR5, URZ ;  /* 0x0000000505047290 */ /* 0x000fe4000fffe0ff */
[----:B------:R-:W-:Y:S02]  /*0b10*/  ULEA UR7, UR12, UR32, 0x1 ;  /* 0x000000200c077291 */ /* 0x000fe4000f8e08ff */
[----:B------:R-:W-:Y:S01]  /*0b20*/  ULOP3.LUT UR5, UR4, UR32, URZ, 0xfc, !UPT ;  /* 0x0000002004057292 */ /* 0x000fe2000f8efcff */
[----:B-1----:R1:W2:Y:S01]  /*0b30*/  SYNCS.PHASECHK.TRANS64.TRYWAIT P1, [UR6+0x40], R2 ;  /* 0x00004002ff0075a7 */ /* 0x0022a20008021106 */
[----:B------:R-:W-:-:S02]  /*0b40*/  UIADD3 UR48, UP3, UPT, UR50, 0x40, URZ ;  /* 0x0000004032307890 */ /* 0x000fc4000ff7e0ff */
[----:B------:R-:W-:Y:S02]  /*0b50*/  ULEA.HI UR4, UR4, UR5, URZ, 0x1 ;  /* 0x0000000504047291 */ /* 0x000fe4000f8f08ff */
[----:B------:R-:W-:Y:S02]  /*0b60*/  UIADD3 UR44, UP1, UPT, UR50, 0x140, URZ ;  /* 0x00000140322c7890 */ /* 0x000fe4000ff3e0ff */
[----:B------:R-:W-:Y:S02]  /*0b70*/  ULOP3.LUT UR6, UR4, 0xfffffffe, URZ, 0xc0, !UPT ;  /* 0xfffffffe04067892 */ /* 0x000fe4000f8ec0ff */
[----:B------:R-:W-:Y:S02]  /*0b80*/  USHF.R.S32.HI UR4, URZ, 0x1, UR4 ;  /* 0x00000001ff047899 */ /* 0x000fe40008011404 */
[----:B------:R-:W-:Y:S02]  /*0b90*/  UISETP.NE.AND UP4, UPT, UR5, UR6, UPT ;  /* 0x000000060500728c */ /* 0x000fe4000bf85270 */
[----:B------:R-:W-:-:S02]  /*0ba0*/  UIADD3 UR27, UPT, UPT, UR4, -0x1, URZ ;  /* 0xffffffff041b7890 */ /* 0x000fc4000fffe0ff */
[----:B------:R-:W-:Y:S02]  /*0bb0*/  UISETP.LT.AND UP4, UPT, UR5, URZ, UP4 ;  /* 0x000000ff0500728c */ /* 0x000fe4000a781270 */
[----:B------:R-:W-:Y:S02]  /*0bc0*/  UIADD3 UR42, UP0, UPT, UR50, 0x1c0, URZ ;  /* 0x000001c0322a7890 */ /* 0x000fe4000ff1e0ff */
[----:B------:R-:W-:Y:S02]  /*0bd0*/  UIADD3.X UR47, UPT, UPT, URZ, UR51, URZ, UP2, !UPT ;  /* 0x00000033ff2f7290 */ /* 0x000fe400097fe4ff */
[----:B------:R-:W-:Y:S02]  /*0be0*/  UIADD3.X UR49, UPT, UPT, URZ, UR51, URZ, UP3, !UPT ;  /* 0x00000033ff317290 */ /* 0x000fe40009ffe4ff */
[----:B------:R-:W-:Y:S02]  /*0bf0*/  UIADD3.X UR45, UPT, UPT, URZ, UR51, URZ, UP1, !UPT ;  /* 0x00000033ff2d7290 */ /* 0x000fe40008ffe4ff */
[----:B------:R-:W-:-:S02]  /*0c00*/  UIADD3.X UR43, UPT, UPT, URZ, UR51, URZ, UP0, !UPT ;  /* 0x00000033ff2b7290 */ /* 0x000fc400087fe4ff */
[----:B------:R-:W-:Y:S02]  /*0c10*/  @!UP4 UIADD3 UR27, UPT, UPT, UR4, URZ, URZ ;  /* 0x000000ff041bc290 */ /* 0x000fe4000fffe0ff */
[----:B------:R-:W-:Y:S02]  /*0c20*/  USHF.L.U32 UR7, UR7, 0x6, URZ ;  /* 0x0000000607077899 */ /* 0x000fe400080006ff */
[----:B------:R-:W-:Y:S02]  /*0c30*/  UIADD3 UR20, UPT, UPT, UR27, UR27, URZ ;  /* 0x0000001b1b147290 */ /* 0x000fe4000fffe0ff */
[----:B------:R-:W-:Y:S02]  /*0c40*/  ULEA UR27, UR27, UR29, 0x8 ;  /* 0x0000001d1b1b7291 */ /* 0x000fe4000f8e40ff */
[----:B------:R-:W-:Y:S02]  /*0c50*/  ULOP3.LUT UR20, UR20, UR32, URZ, 0xfc, !UPT ;  /* 0x0000002014147292 */ /* 0x000fe4000f8efcff */
[----:B------:R-:W-:Y:S01]  /*0c60*/  UISETP.NE.AND UP2, UPT, UR32, URZ, UPT ;  /* 0x000000ff2000728c */ /* 0x000fe2000bf45270 */
[----:B------:R-:W-:Y:S01]  /*0c70*/  UMOV UR37, URZ ;  /* 0x000000ff00257c82 */ /* 0x000fe20008000000 */
[----:B------:R-:W-:Y:S01]  /*0c80*/  UMOV UR18, URZ ;  /* 0x000000ff00127c82 */ /* 0x000fe20008000000 */
[----:B-1----:R-:W-:-:S02]  /*0c90*/  UMOV UR10, URZ ;  /* 0x000000ff000a7c82 */ /* 0x002fc40008000000 */
.L_x_21:
[----:B---3--:R-:W-:Y:S01]  /*0ca0*/  ULEA UR25, UR39, UR34, 0x3 ;  /* 0x0000002227197291 */ /* 0x008fe2000f8e18ff */
[----:B-12---:R-:W-:Y:S11]  /*0cb0*/  @P1 BRA `(.L_x_18) ;  /* 0x0000000000101947 */ /* 0x006ff60003800000 */
[----:B------:R-:W-:-:S06]  /*0cc0*/  USHF.L.U32 UR4, UR40, 0x1f, URZ ;  /* 0x0000001f28047899 */ /* 0x000fcc00080006ff */
[----:B------:R-:W-:-:S04]  /*0cd0*/  MOV R2, UR4 ;  /* 0x0000000400027c02 */ /* 0x000fc80008000f00 */
[----:B------:R-:W1:Y:S02]  /*0ce0*/  SYNCS.PHASECHK.TRANS64.TRYWAIT P0, [UR25+0x40], R2 ;  /* 0x00004002ff0075a7 */ /* 0x000e640008001119 */
[----:B-1----:R-:W-:Y:S05]  /*0cf0*/  @!P0 BRA `(.L_x_19) ;  /* 0x0000003400f48947 */ /* 0x002fea0003800000 */
.L_x_18:
[----:B------:R-:W-:Y:S05]  /*0d00*/  BRA.U UP2, `(.L_x_20) ;  /* 0x00000001020c7547 */ /* 0x000fea000b800000 */
[----:B------:R-:W-:-:S13]  /*0d10*/  ELECT P0, URZ, PT ;  /* 0x0000000000ff782f */ /* 0x000fda0003800000 */
[----:B-1----:R-:W-:-:S04]  /*0d20*/  @P0 MOV R2, 0xd000 ;  /* 0x0000d00000020802 */ /* 0x002fc80000000f00 */
[----:B------:R2:W-:Y:S03]  /*0d30*/  @P0 SYNCS.ARRIVE.TRANS64 RZ, [UR25], R2 ;  /* 0x00000002ffff09a7 */ /* 0x0005e60008000019 */
.L_x_20:
[----:B------:R-:W-:Y:S01]  /*0d40*/  USHF.L.U32 UR24, UR39, 0xf, URZ ;  /* 0x0000000f27187899 */ /* 0x000fe200080006ff */
[----:B------:R-:W-:Y:S01]  /*0d50*/  PLOP3.LUT P1, PT, PT, PT, PT, 0x80, 0x8 ;  /* 0x000000000008781c */ /* 0x000fe20003f2f070 */
[----:B------:R-:W-:Y:S02]  /*0d60*/  USHF.L.U32 UR6, UR39, 0xe, URZ ;  /* 0x0000000e27067899 */ /* 0x000fe400080006ff */
[----:B------:R-:W-:Y:S02]  /*0d70*/  USHF.L.U32 UR16, UR39, 0xa, URZ ;  /* 0x0000000a27107899 */ /* 0x000fe400080006ff */
[----:B------:R-:W-:Y:S02]  /*0d80*/  UIADD3 UR39, UPT, UPT, UR39, 0x1, URZ ;  /* 0x0000000127277890 */ /* 0x000fe4000fffe0ff */
[----:B------:R-:W-:Y:S02]  /*0d90*/  UISETP.GT.U32.AND UP0, UPT, UR37, 0xe, UPT ;  /* 0x0000000e2500788c */ /* 0x000fe4000bf04070 */
[----:B------:R-:W-:-:S02]  /*0da0*/  UISETP.NE.AND UP1, UPT, UR39, 0x8, UPT ;  /* 0x000000082700788c */ /* 0x000fc4000bf25270 */
[----:B------:R-:W-:Y:S02]  /*0db0*/  ULEA.HI.SX32 UR24, UR24, UR34, 0x1f ;  /* 0x0000002218187291 */ /* 0x000fe4000f8ffaff */
[----:B------:R-:W-:Y:S01]  /*0dc0*/  USEL UR4, URZ, 0x1, UP1 ;  /* 0x00000001ff047887 */ /* 0x000fe20008800000 */
[----:B------:R-:W-:Y:S01]  /*0dd0*/  PLOP3.LUT P0, PT, PT, PT, UP0, 0x80, 0x8 ;  /* 0x000000000008781c */ /* 0x000fe20003f0f008 */
[----:B------:R-:W-:Y:S02]  /*0de0*/  ULEA.HI.SX32 UR6, UR6, UR34, 0x1f ;  /* 0x0000002206067291 */ /* 0x000fe4000f8ffaff */
[----:B------:R-:W-:Y:S02]  /*0df0*/  UIADD3 UR19, UPT, UPT, UR37, UR37, URZ ;  /* 0x0000002525137290 */ /* 0x000fe4000fffe0ff */
[----:B------:R-:W-:Y:S02]  /*0e00*/  ULEA UR8, UR28, UR16, 0x9 ;  /* 0x000000101c087291 */ /* 0x000fe4000f8e48ff */
[----:B------:R-:W-:-:S02]  /*0e10*/  ULOP3.LUT UR40, UR40, UR4, URZ, 0x3c, !UPT ;  /* 0x0000000428287292 */ /* 0x000fc4000f8e3cff */
[----:B------:R-:W-:Y:S02]  /*0e20*/  USHF.L.U32 UR26, UR37, 0x8, URZ ;  /* 0x00000008251a7899 */ /* 0x000fe400080006ff */
[----:B------:R-:W-:Y:S02]  /*0e30*/  ULOP3.LUT UR25, UR25, 0xfefffff8, URZ, 0xc0, !UPT ;  /* 0xfefffff819197892 */ /* 0x000fe4000f8ec0ff */
[----:B------:R-:W-:Y:S02]  /*0e40*/  USEL UR39, UR39, URZ, UP1 ;  /* 0x000000ff27277287 */ /* 0x000fe40008800000 */
[----:B------:R-:W-:Y:S02]  /*0e50*/  UIADD3 UR24, UPT, UPT, UR24, 0x4400, URZ ;  /* 0x0000440018187890 */ /* 0x000fe4000fffe0ff */
[----:B------:R-:W-:Y:S02]  /*0e60*/  UIADD3 UR4, UPT, UPT, UR6, 0x24400, URZ ;  /* 0x0002440006047890 */ /* 0x000fe4000fffe0ff */
[----:B------:R-:W-:-:S02]  /*0e70*/  UIADD3 UR16, UPT, UPT, UR34, 0x34400, UR16 ;  /* 0x0003440022107890 */ /* 0x000fc4000fffe010 */
[----:B------:R-:W-:Y:S02]  /*0e80*/  UIADD3 UR11, UPT, UPT, UR19, UR28, URZ ;  /* 0x0000001c130b7290 */ /* 0x000fe4000fffe0ff */
[----:B------:R-:W-:Y:S01]  /*0e90*/  UIADD3 UR8, UPT, UPT, UR34, 0x36400, UR8 ;  /* 0x0003640022087890 */ /* 0x000fe2000fffe008 */
[----:B------:R3:W-:Y:S01]  /*0ea0*/  UTMALDG.2D.2CTA [UR24], [UR48], desc[URZ] ;  /* 0x0000ff18300075b4 */ /* 0x0007e20008209000 */
[----:B------:R-:W-:Y:S02]  /*0eb0*/  @!UP0 USHF.L.U32 UR35, UR40, 0x1f, URZ ;  /* 0x0000001f28238899 */ /* 0x000fe400080006ff */
[----:B------:R-:W-:Y:S01]  /*0ec0*/  @!UP0 ULEA UR36, UR39, UR34, 0x3 ;  /* 0x0000002227248291 */ /* 0x000fe2000f8e18ff */
[----:B------:R-:W-:Y:S01]  /*0ed0*/  UMOV UR5, UR25 ;  /* 0x0000001900057c82 */ /* 0x000fe20008000000 */
[----:B------:R-:W-:Y:S01]  /*0ee0*/  UMOV UR6, UR26 ;  /* 0x0000001a00067c82 */ /* 0x000fe20008000000 */
[----:B------:R-:W-:Y:S01]  /*0ef0*/  UMOV UR17, UR25 ;  /* 0x0000001900117c82 */ /* 0x000fe20008000000 */
[----:B-12---:R-:W-:Y:S01]  /*0f00*/  IMAD.U32 R2, RZ, RZ, UR35 ;  /* 0x00000023ff027e24 */ /* 0x006fe2000f8e00ff */
[----:B------:R-:W-:Y:S01]  /*0f10*/  UMOV UR33, 0x30000 ;  /* 0x0003000000217882 */ /* 0x000fe20000000000 */
[----:B------:R-:W-:Y:S01]  /*0f20*/  UMOV UR9, UR25 ;  /* 0x0000001900097c82 */ /* 0x000fe20008000000 */
[----:B------:R3:W-:Y:S01]  /*0f30*/  UTMALDG.2D.2CTA [UR4], [UR46], desc[URZ] ;  /* 0x0000ff042e0075b4 */ /* 0x0007e20008209000 */
[----:B------:R-:W-:-:S04]  /*0f40*/  UIADD3 UR37, UPT, UPT, UR37, 0x1, URZ ;  /* 0x0000000125257890 */ /* 0x000fc8000fffe0ff */
[----:B------:R-:W-:Y:S01]  /*0f50*/  UISETP.NE.AND UP0, UPT, UR37, 0x10, UPT ;  /* 0x000000102500788c */ /* 0x000fe2000bf05270 */
[----:B------:R3:W-:Y:S01]  /*0f60*/  UTMALDG.3D.2CTA [UR16], [UR44], desc[URZ] ;  /* 0x0000ff102c0075b4 */ /* 0x0007e20008211000 */
[----:B------:R3:W-:Y:S01]  /*0f70*/  UTMALDG.3D.MULTICAST.2CTA [UR8], [UR42], UR33, desc[URZ] ;  /* 0x0000ff082a0073b4 */ /* 0x0007e20008211821 */
[----:B------:R3:W1:Y:S06]  /*0f80*/  @!P0 SYNCS.PHASECHK.TRANS64.TRYWAIT P1, [UR36+0x40], R2 ;  /* 0x00004002ff0085a7 */ /* 0x00066c0008021124 */
[----:B------:R-:W-:Y:S05]  /*0f90*/  BRA.U UP0, `(.L_x_21) ;  /* 0xfffffffd00407547 */ /* 0x000fea000b83ffff */
[----:B---3--:R-:W2:Y:S01]  /*0fa0*/  LDCU.64 UR4, c[0x0][0x648] ;  /* 0x0000c900ff0477ac */ /* 0x008ea20008000a00 */
[----:B------:R-:W-:-:S04]  /*0fb0*/  UIADD3 UR41, UPT, UPT, UR38, UR41, URZ ;  /* 0x0000002926297290 */ /* 0x000fc8000fffe0ff */
[----:B------:R-:W-:Y:S02]  /*0fc0*/  UISETP.GE.AND UP0, UPT, UR41, 0x200, UPT ;  /* 0x000002002900788c */ /* 0x000fe4000bf06270 */
[----:B--2---:R-:W-:Y:S01]  /*0fd0*/  UIMAD.WIDE.U32 UR6, UR41, UR5, URZ ;  /* 0x00000005290672a5 */ /* 0x004fe2000f8e00ff */
[----:B------:R-:W2:Y:S03]  /*0fe0*/  LDCU UR5, c[0x0][0x658] ;  /* 0x0000cb00ff0577ac */ /* 0x000ea60008000800 */
[----:B------:R-:W-:-:S04]  /*0ff0*/  UIADD3 UR6, UPT, UPT, UR41, -UR7, URZ ;  /* 0x8000000729067290 */ /* 0x000fc8000fffe0ff */
[----:B------:R-:W-:-:S04]  /*1000*/  USHF.R.U32.HI UR6, URZ, UR23, UR6 ;  /* 0x00000017ff067299 */ /* 0x000fc80008011606 */
[----:B------:R-:W-:-:S04]  /*1010*/  UIADD3 UR7, UPT, UPT, UR7, UR6, URZ ;  /* 0x0000000607077290 */ /* 0x000fc8000fffe0ff */
[----:B------:R-:W-:-:S04]  /*1020*/  USHF.R.U32.HI UR7, URZ, UR22, UR7 ;  /* 0x00000016ff077299 */ /* 0x000fc80008011607 */
[----:B------:R-:W-:-:S04]  /*1030*/  UIADD3 UR7, UPT, UPT, -UR7, URZ, URZ ;  /* 0x000000ff07077290 */ /* 0x000fc8000fffe1ff */
[----:B------:R-:W-:-:S04]  /*1040*/  UIMAD UR7, UR4, UR7, UR41 ;  /* 0x00000007040772a4 */ /* 0x000fc8000f8e0229 */
[----:B--2---:R-:W-:Y:S01]  /*1050*/  UIMAD.WIDE.U32 UR8, UR7, UR5, URZ ;  /* 0x00000005070872a5 */ /* 0x004fe2000f8e00ff */
[----:B------:R-:W2:Y:S03]  /*1060*/  LDCU.64 UR4, c[0x0][0x660] ;  /* 0x0000cc00ff0477ac */ /* 0x000ea60008000a00 */
[----:B------:R-:W-:-:S04]  /*1070*/  UIADD3 UR6, UPT, UPT, UR7, -UR9, URZ ;  /* 0x8000000907067290 */ /* 0x000fc8000fffe0ff */
[----:B------:R-:W-:-:S04]  /*1080*/  USHF.R.U32.HI UR6, URZ, UR21, UR6 ;  /* 0x00000015ff067299 */ /* 0x000fc80008011606 */
[----:B------:R-:W-:-:S04]  /*1090*/  UIADD3 UR6, UPT, UPT, UR9, UR6, URZ ;  /* 0x0000000609067290 */ /* 0x000fc8000fffe0ff */
[----:B------:R-:W-:-:S04]  /*10a0*/  USHF.R.U32.HI UR12, URZ, UR15, UR6 ;  /* 0x0000000fff0c7299 */ /* 0x000fc80008011606 */
[----:B--2---:R-:W-:Y:S01]  /*10b0*/  UIMAD.WIDE.U32 UR8, UR12, UR5, URZ ;  /* 0x000000050c0872a5 */ /* 0x004fe2000f8e00ff */
[----:B------:R-:W2:Y:S03]  /*10c0*/  LDCU UR5, c[0x0][0x654] ;  /* 0x0000ca80ff0577ac */ /* 0x000ea60008000800 */
[----:B------:R-:W-:Y:S02]  /*10d0*/  UIADD3 UR6, UPT, UPT, UR12, -UR9, URZ ;  /* 0x800000090c067290 */ /* 0x000fe4000fffe0ff */
[----:B------:R-:W-:Y:S02]  /*10e0*/  UIADD3 UR8, UPT, UPT, -UR12, URZ, URZ ;  /* 0x000000ff0c087290 */ /* 0x000fe4000fffe1ff */
[----:B------:R-:W-:-:S04]  /*10f0*/  USHF.R.U32.HI UR6, URZ, UR14, UR6 ;  /* 0x0000000eff067299 */ /* 0x000fc80008011606 */
[----:B------:R-:W-:-:S04]  /*1100*/  UIADD3 UR6, UPT, UPT, UR9, UR6, URZ ;  /* 0x0000000609067290 */ /* 0x000fc8000fffe0ff */
[----:B------:R-:W-:Y:S02]  /*1110*/  USHF.R.U32.HI UR6, URZ, UR13, UR6 ;  /* 0x0000000dff067299 */ /* 0x000fe40008011606 */
[----:B--2---:R-:W-:Y:S02]  /*1120*/  UIMAD UR5, UR5, UR8, UR7 ;  /* 0x00000008050572a4 */ /* 0x004fe4000f8e0207 */
[----:B------:R-:W-:-:S04]  /*1130*/  UIADD3 UR6, UPT, UPT, -UR6, URZ, URZ ;  /* 0x000000ff06067290 */ /* 0x000fc8000fffe1ff */
[----:B------:R-:W-:Y:S01]  /*1140*/  UIMAD UR12, UR4, UR6, UR12 ;  /* 0x00000006040c72a4 */ /* 0x000fe2000f8e020c */
[----:B------:R-:W-:Y:S11]  /*1150*/  BRA.U !UP0, `(.L_x_22) ;  /* 0xfffffff908587547 */ /* 0x000ff6000b83ffff */
.L_x_17:
[----:B-1----:R-:W-:Y:S01]  /*1160*/  UIADD3 UR4, UPT, UPT, UR39, 0x2, URZ ;  /* 0x0000000227047890 */ /* 0x002fe2000fffe0ff */
[----:B------:R-:W1:Y:S01]  /*1170*/  S2UR UR12, SR_CgaCtaId ;  /* 0x00000000000c79c3 */ /* 0x000e620000008800 */
[----:B------:R-:W-:-:S04]  /*1180*/  UISETP.NE.AND UP0, UPT, UR39, 0x7, UPT ;  /* 0x000000072700788c */ /* 0x000fc8000bf05270 */
[----:B------:R-:W-:-:S04]  /*1190*/  USEL UR4, UR4, 0x1, UP0 ;  /* 0x0000000104047887 */ /* 0x000fc80008000000 */
[----:B------:R-:W-:Y:S02]  /*11a0*/  UIADD3 UR5, UPT, UPT, UR4, 0x1, URZ ;  /* 0x0000000104057890 */ /* 0x000fe4000fffe0ff */
[----:B------:R-:W-:-:S04]  /*11b0*/  UISETP.NE.AND UP1, UPT, UR4, 0x8, UPT ;  /* 0x000000080400788c */ /* 0x000fc8000bf25270 */
[----:B------:R-:W-:Y:S02]  /*11c0*/  USEL UR5, UR5, 0x1, UP1 ;  /* 0x0000000105057887 */ /* 0x000fe40008800000 */
[----:B------:R-:W-:Y:S02]  /*11d0*/  UISETP.EQ.XOR UP1, UPT, UR39, 0x7, !UP1 ;  /* 0x000000072700788c */ /* 0x000fe4000cf22a70 */
[----:B------:R-:W-:Y:S02]  /*11e0*/  UIADD3 UR4, UPT, UPT, UR5, 0x1, URZ ;  /* 0x0000000105047890 */ /* 0x000fe4000fffe0ff */
[----:B------:R-:W-:Y:S02]  /*11f0*/  UISETP.NE.AND UP0, UPT, UR5, 0x8, UPT ;  /* 0x000000080500788c */ /* 0x000fe4000bf05270 */
[----:B------:R-:W-:Y:S02]  /*1200*/  UISETP.EQ.XOR UP1, UPT, UR5, 0x8, UP1 ;  /* 0x000000080500788c */ /* 0x000fe40008f22a70 */
[----:B------:R-:W-:-:S04]  /*1210*/  USEL UR4, UR4, 0x1, UP0 ;  /* 0x0000000104047887 */ /* 0x000fc80008000000 */
[----:B------:R-:W-:Y:S02]  /*1220*/  UIADD3 UR6, UPT, UPT, UR4, 0x1, URZ ;  /* 0x0000000104067890 */ /* 0x000fe4000fffe0ff */
[----:B------:R-:W-:Y:S02]  /*1230*/  UISETP.NE.AND UP0, UPT, UR4, 0x8, UPT ;  /* 0x000000080400788c */ /* 0x000fe4000bf05270 */
[----:B------:R-:W-:Y:S02]  /*1240*/  UISETP.EQ.XOR UP1, UPT, UR4, 0x8, UP1 ;  /* 0x000000080400788c */ /* 0x000fe40008f22a70 */
[----:B------:R-:W-:Y:S01]  /*1250*/  USEL UR6, UR6, 0x1, UP0 ;  /* 0x0000000106067887 */ /* 0x000fe20008000000 */
[----:B------:R-:W-:-:S03]  /*1260*/  UMOV UR4, 0x400 ;  /* 0x0000040000047882 */ /* 0x000fc60000000000 */
[----:B------:R-:W-:Y:S02]  /*1270*/  UIADD3 UR5, UPT, UPT, UR6, 0x1, URZ ;  /* 0x0000000106057890 */ /* 0x000fe4000fffe0ff */
[----:B------:R-:W-:Y:S02]  /*1280*/  UISETP.NE.AND UP0, UPT, UR6, 0x8, UPT ;  /* 0x000000080600788c */ /* 0x000fe4000bf05270 */
[----:B------:R-:W-:Y:S02]  /*1290*/  UISETP.EQ.XOR UP1, UPT, UR6, 0x8, UP1 ;  /* 0x000000080600788c */ /* 0x000fe40008f22a70 */
[----:B------:R-:W-:Y:S02]  /*12a0*/  USEL UR5, UR5, 0x1, UP0 ;  /* 0x0000000105057887 */ /* 0x000fe40008000000 */
[----:B-1----:R-:W-:Y:S02]  /*12b0*/  ULEA UR4, UR12, UR4, 0x18 ;  /* 0x000000040c047291 */ /* 0x002fe4000f8ec0ff */
[----:B------:R-:W-:-:S02]  /*12c0*/  UIADD3 UR6, UPT, UPT, UR5, 0x1, URZ ;  /* 0x0000000105067890 */ /* 0x000fc4000fffe0ff */
[----:B------:R-:W-:Y:S02]  /*12d0*/  UISETP.NE.AND UP0, UPT, UR5, 0x8, UPT ;  /* 0x000000080500788c */ /* 0x000fe4000bf05270 */
[----:B------:R-:W-:Y:S02]  /*12e0*/  UISETP.EQ.XOR UP1, UPT, UR5, 0x8, UP1 ;  /* 0x000000080500788c */ /* 0x000fe40008f22a70 */
[----:B------:R-:W-:-:S04]  /*12f0*/  USEL UR6, UR6, 0x1, UP0 ;  /* 0x0000000106067887 */ /* 0x000fc80008000000 */
[----:B------:R-:W-:Y:S02]  /*1300*/  UISETP.EQ.XOR UP1, UPT, UR6, 0x8, UP1 ;  /* 0x000000080600788c */ /* 0x000fe40008f22a70 */
[----:B------:R-:W-:Y:S02]  /*1310*/  UISETP.NE.AND UP0, UPT, UR6, 0x8, UPT ;  /* 0x000000080600788c */ /* 0x000fe4000bf05270 */
[----:B------:R-:W-:Y:S02]  /*1320*/  USEL UR5, URZ, 0x1, !UP1 ;  /* 0x00000001ff057887 */ /* 0x000fe4000c800000 */
[----:B------:R-:W-:Y:S02]  /*1330*/  USEL UR6, UR6, URZ, UP0 ;  /* 0x000000ff06067287 */ /* 0x000fe40008000000 */
[----:B------:R-:W-:Y:S02]  /*1340*/  ULOP3.LUT UR5, UR40, UR5, URZ, 0x3c, !UPT ;  /* 0x0000000528057292 */ /* 0x000fe4000f8e3cff */
[----:B------:R-:W-:-:S02]  /*1350*/  ULEA UR4, UR6, UR4, 0x3 ;  /* 0x0000000406047291 */ /* 0x000fc4000f8e18ff */
[----:B------:R-:W-:Y:S02]  /*1360*/  USHF.L.U32 UR5, UR5, 0x1f, URZ ;  /* 0x0000001f05057899 */ /* 0x000fe400080006ff */
[----:B------:R-:W-:-:S04]  /*1370*/  UISETP.NE.AND UP0, UPT, UR32, URZ, UPT ;  /* 0x000000ff2000728c */ /* 0x000fc8000bf05270 */
[----:B------:R-:W-:-:S04]  /*1380*/  MOV R2, UR5 ;  /* 0x0000000500027c02 */ /* 0x000fc80008000f00 */
[----:B------:R-:W1:Y:S02]  /*1390*/  SYNCS.PHASECHK.TRANS64.TRYWAIT P0, [UR4+0x40], R2 ;  /* 0x00004002ff0075a7 */ /* 0x000e640008001104 */
[----:B-1----:R-:W-:Y:S05]  /*13a0*/  @!P0 BRA `(.L_x_23) ;  /* 0x0000003000688947 */ /* 0x002fea0003800000 */
.L_x_66:
[----:B------:R-:W-:Y:S05]  /*13b0*/  BRA.U UP0, `(.L_x_16) ;  /* 0x00000001000c7547 */ /* 0x000fea000b800000 */
[----:B------:R-:W-:-:S13]  /*13c0*/  ELECT P0, URZ, PT ;  /* 0x0000000000ff782f */ /* 0x000fda0003800000 */
[----:B-1----:R-:W-:-:S04]  /*13d0*/  @P0 MOV R2, 0xd000 ;  /* 0x0000d00000020802 */ /* 0x002fc80000000f00 */
[----:B------:R1:W-:Y:S03]  /*13e0*/  @P0 SYNCS.ARRIVE.TRANS64 RZ, [UR4], R2 ;  /* 0x00000002ffff09a7 */ /* 0x0003e60008000004 */
.L_x_16:
[----:B------:R-:W-:-:S13]  /*13f0*/  ISETP.NE.AND P0, PT, R7, 0x4, PT ;  /* 0x000000040700780c */ /* 0x000fda0003f05270 */
[----:B------:R-:W-:Y:S05]  /*1400*/  @P0 BRA `(.L_x_24) ;  /* 0x0000000800d00947 */ /* 0x000fea0003800000 */
[----:B------:R-:W5:Y:S08]  /*1410*/  S2UR UR27, SR_CTAID.Z ;  /* 0x00000000001b79c3 */ /* 0x000f700000002700 */
[----:B------:R-:W-:Y:S01]  /*1420*/  BAR.SYNC.DEFER_BLOCKING 0x3, 0xa0 ;  /* 0x00c2800000007b1d */ /* 0x000fe20000010000 */
[----:B------:R-:W-:Y:S01]  /*1430*/  HFMA2 R6, -RZ, RZ, 0, 5.9604644775390625e-08 ;  /* 0x00000001ff067431 */ /* 0x000fe200000001ff */
[----:B-1----:R-:W-:-:S04]  /*1440*/  MOV R5, 0x1 ;  /* 0x0000000100057802 */ /* 0x002fc80000000f00 */
[----:B------:R-:W-:Y:S02]  /*1450*/  UMOV UR4, 0x400 ;  /* 0x0000040000047882 */ /* 0x000fe40000000000 */
[----:B------:R-:W-:Y:S02]  /*1460*/  ULEA UR12, UR12, UR4, 0x18 ;  /* 0x000000040c0c7291 */ /* 0x000fe4000f8ec0ff */
[----:B-----5:R-:W-:-:S09]  /*1470*/  UISETP.GT.U32.AND UP0, UPT, UR27, 0x1ff, UPT ;  /* 0x000001ff1b00788c */ /* 0x020fd2000bf04070 */
[----:B------:R-:W-:Y:S05]  /*1480*/  BRA.U UP0, `(.L_x_25) ;  /* 0x00000009007c7547 */ /* 0x000fea000b800000 */
[----:B------:R-:W1:Y:S01]  /*1490*/  LDS R2, [UR12+0xa8] ;  /* 0x0000a80cff027984 */ /* 0x000e620008000800 */
[----:B------:R-:W5:Y:S01]  /*14a0*/  LDCU UR6, c[0x0][0x374] ;  /* 0x00006e80ff0677ac */ /* 0x000f620008000800 */
[----:B------:R-:W-:Y:S01]  /*14b0*/  MOV R5, 0x1 ;  /* 0x0000000100057802 */ /* 0x000fe20000000f00 */
[----:B------:R-:W5:Y:S01]  /*14c0*/  LDCU UR16, c[0x0][0x370] ;  /* 0x00006e00ff1077ac */ /* 0x000f620008000800 */
[----:B------:R-:W4:Y:S01]  /*14d0*/  LDCU UR39, c[0x0][0x378] ;  /* 0x00006f00ff2777ac */ /* 0x000f220008000800 */
[----:B------:R-:W-:Y:S01]  /*14e0*/  ULOP3.LUT UR4, UR28, 0x1, URZ, 0x3c, !UPT ;  /* 0x000000011c047892 */ /* 0x000fe2000f8e3cff */
[----:B------:R-:W-:Y:S01]  /*14f0*/  UMOV UR33, 0x1 ;  /* 0x0000000100217882 */ /* 0x000fe20000000000 */
[----:B------:R-:W-:Y:S02]  /*1500*/  UMOV UR42, 0x10a02480 ;  /* 0x10a02480002a7882 */ /* 0x000fe40000000000 */
[----:B------:R-:W-:Y:S02]  /*1510*/  USHF.L.U32 UR4, UR33, UR4, URZ ;  /* 0x0000000421047299 */ /* 0x000fe400080006ff */
[----:B------:R-:W-:-:S02]  /*1520*/  USHF.L.U32 UR33, UR33, UR28, URZ ;  /* 0x0000001c21217299 */ /* 0x000fc400080006ff */
[----:B------:R-:W-:Y:S02]  /*1530*/  USEL UR5, URZ, 0x4000, UP6 ;  /* 0x00004000ff057887 */ /* 0x000fe4000b000000 */
[----:B-----5:R-:W-:Y:S02]  /*1540*/  UIMAD UR16, UR6, UR16, URZ ;  /* 0x00000010061072a4 */ /* 0x020fe4000f8e02ff */
[----:B------:R-:W-:Y:S02]  /*1550*/  USEL UR42, UR42, 0x10a00480, !UP5 ;  /* 0x10a004802a2a7887 */ /* 0x000fe4000e800000 */
[----:B------:R-:W-:Y:S02]  /*1560*/  ULOP3.LUT UR33, UR4, 0xffff, UR33, 0xc8, !UPT ;  /* 0x0000ffff04217892 */ /* 0x000fe4000f8ec821 */
[----:B------:R-:W-:Y:S02]  /*1570*/  UIADD3 UR42, UPT, UPT, UR5, UR42, URZ ;  /* 0x0000002a052a7290 */ /* 0x000fe4000fffe0ff */
[----:B----4-:R-:W-:-:S02]  /*1580*/  UIMAD UR39, UR16, UR39, URZ ;  /* 0x00000027102772a4 */ /* 0x010fc4000f8e02ff */
[----:B------:R-:W-:Y:S02]  /*1590*/  UIADD3 UR19, UPT, UPT, UR12, 0x36400, URZ ;  /* 0x000364000c137890 */ /* 0x000fe4000fffe0ff */
[----:B------:R-:W-:Y:S02]  /*15a0*/  UIADD3 UR20, UPT, UPT, UR12, 0x34400, URZ ;  /* 0x000344000c147890 */ /* 0x000fe4000fffe0ff */
[----:B------:R-:W-:Y:S02]  /*15b0*/  UIADD3 UR24, UPT, UPT, UR12, 0x4400, URZ ;  /* 0x000044000c187890 */ /* 0x000fe4000fffe0ff */
[----:B------:R-:W-:Y:S01]  /*15c0*/  UIADD3 UR25, UPT, UPT, UR12, 0x24400, URZ ;  /* 0x000244000c197890 */ /* 0x000fe2000fffe0ff */
[----:B-1----:R-:W-:Y:S01]  /*15d0*/  R2UR UR40, R2 ;  /* 0x00000000022872ca */ /* 0x002fe200000e0000 */
[----:B------:R-:W-:Y:S02]  /*15e0*/  USHF.R.U32.HI UR19, URZ, 0x4, UR19 ;  /* 0x00000004ff137899 */ /* 0x000fe40008011613 */
[----:B------:R-:W-:-:S02]  /*15f0*/  USHF.R.U32.HI UR20, URZ, 0x4, UR20 ;  /* 0x00000004ff147899 */ /* 0x000fc40008011614 */
[----:B------:R-:W-:Y:S02]  /*1600*/  USHF.R.U32.HI UR24, URZ, 0x4, UR24 ;  /* 0x00000004ff187899 */ /* 0x000fe40008011618 */
[----:B------:R-:W-:Y:S02]  /*1610*/  USHF.R.U32.HI UR25, URZ, 0x4, UR25 ;  /* 0x00000004ff197899 */ /* 0x000fe40008011619 */
[----:B------:R-:W-:Y:S02]  /*1620*/  ULOP3.LUT UR19, UR19, 0x3fc0, URZ, 0xc0, !UPT ;  /* 0x00003fc013137892 */ /* 0x000fe4000f8ec0ff */
[----:B------:R-:W-:Y:S02]  /*1630*/  ULOP3.LUT UR20, UR20, 0x3fc0, URZ, 0xc0, !UPT ;  /* 0x00003fc014147892 */ /* 0x000fe4000f8ec0ff */
[----:B------:R-:W-:Y:S02]  /*1640*/  UIADD3 UR10, UPT, UPT, UR40, 0x100, URZ ;  /* 0x00000100280a7890 */ /* 0x000fe4000fffe0ff */
[----:B------:R-:W-:-:S02]  /*1650*/  UIADD3 UR8, UPT, UPT, UR40, 0x104, URZ ;  /* 0x0000010428087890 */ /* 0x000fc4000fffe0ff */
[----:B------:R-:W-:Y:S02]  /*1660*/  UIADD3 UR6, UPT, UPT, UR40, -0x7fffff00, URZ ;  /* 0x8000010028067890 */ /* 0x000fe4000fffe0ff */
[----:B------:R-:W-:Y:S02]  /*1670*/  UIADD3 UR4, UPT, UPT, UR40, -0x7ffffefc, URZ ;  /* 0x8000010428047890 */ /* 0x000fe4000fffe0ff */
[----:B------:R-:W-:Y:S02]  /*1680*/  UIADD3 UR11, UPT, UPT, UR40, 0x108, URZ ;  /* 0x00000108280b7890 */ /* 0x000fe4000fffe0ff */
[----:B------:R-:W-:Y:S02]  /*1690*/  UIADD3 UR9, UPT, UPT, UR40, 0x10c, URZ ;  /* 0x0000010c28097890 */ /* 0x000fe4000fffe0ff */
[----:B------:R-:W-:Y:S02]  /*16a0*/  UIADD3 UR7, UPT, UPT, UR40, -0x7ffffef8, URZ ;  /* 0x8000010828077890 */ /* 0x000fe4000fffe0ff */
[----:B------:R-:W-:-:S02]  /*16b0*/  USHF.R.U32.HI UR26, URZ, 0x1, UR10 ;  /* 0x00000001ff1a7899 */ /* 0x000fc4000801160a */
[----:B------:R-:W-:Y:S02]  /*16c0*/  USHF.R.U32.HI UR18, URZ, 0x1, UR6 ;  /* 0x00000001ff127899 */ /* 0x000fe40008011606 */
[----:B------:R-:W-:Y:S02]  /*16d0*/  USHF.R.U32.HI UR17, URZ, 0x1, UR8 ;  /* 0x00000001ff117899 */ /* 0x000fe40008011608 */
[----:B------:R-:W-:Y:S02]  /*16e0*/  UIADD3 UR5, UPT, UPT, UR40, -0x7ffffef4, URZ ;  /* 0x8000010c28057890 */ /* 0x000fe4000fffe0ff */
[----:B------:R-:W-:Y:S02]  /*16f0*/  USHF.R.U32.HI UR16, URZ, 0x1, UR4 ;  /* 0x00000001ff107899 */ /* 0x000fe40008011604 */
[----:B------:R-:W-:Y:S02]  /*1700*/  USHF.R.U32.HI UR60, URZ, 0x1a, UR11 ;  /* 0x0000001aff3c7899 */ /* 0x000fe4000801160b */
[----:B------:R-:W-:-:S02]  /*1710*/  USHF.R.U32.HI UR54, URZ, 0x1a, UR7 ;  /* 0x0000001aff367899 */ /* 0x000fc40008011607 */
[----:B------:R-:W-:Y:S02]  /*1720*/  USHF.R.U32.HI UR48, URZ, 0x1a, UR9 ;  /* 0x0000001aff307899 */ /* 0x000fe40008011609 */
[----:B------:R-:W-:Y:S02]  /*1730*/  ULOP3.LUT UR26, UR26, 0x60000000, URZ, 0xc0, !UPT ;  /* 0x600000001a1a7892 */ /* 0x000fe4000f8ec0ff */
[----:B------:R-:W-:Y:S02]  /*1740*/  ULOP3.LUT UR18, UR18, 0x60000000, URZ, 0xc0, !UPT ;  /* 0x6000000012127892 */ /* 0x000fe4000f8ec0ff */
[----:B------:R-:W-:Y:S02]  /*1750*/  ULOP3.LUT UR17, UR17, 0x60000000, URZ, 0xc0, !UPT ;  /* 0x6000000011117892 */ /* 0x000fe4000f8ec0ff */
[----:B------:R-:W-:Y:S02]  /*1760*/  USHF.R.U32.HI UR43, URZ, 0x1a, UR5 ;  /* 0x0000001aff2b7899 */ /* 0x000fe40008011605 */
[----:B------:R-:W-:-:S02]  /*1770*/  ULOP3.LUT UR16, UR16, 0x60000000, URZ, 0xc0, !UPT ;  /* 0x6000000010107892 */ /* 0x000fc4000f8ec0ff */
[----:B------:R-:W-:Y:S02]  /*1780*/  ULOP3.LUT UR60, UR26, 0x30, UR60, 0xf8, !UPT ;  /* 0x000000301a3c7892 */ /* 0x000fe4000f8ef83c */
[----:B------:R-:W-:Y:S02]  /*1790*/  ULOP3.LUT UR54, UR18, 0x30, UR54, 0xf8, !UPT ;  /* 0x0000003012367892 */ /* 0x000fe4000f8ef836 */
[----:B------:R-:W-:Y:S02]  /*17a0*/  ULOP3.LUT UR48, UR17, 0x30, UR48, 0xf8, !UPT ;  /* 0x0000003011307892 */ /* 0x000fe4000f8ef830 */
[----:B------:R-:W-:Y:S02]  /*17b0*/  ULOP3.LUT UR43, UR16, 0x30, UR43, 0xf8, !UPT ;  /* 0x00000030102b7892 */ /* 0x000fe4000f8ef82b */
[----:B------:R-:W-:Y:S02]  /*17c0*/  ULOP3.LUT UR24, UR24, 0x3fc0, URZ, 0xc0, !UPT ;  /* 0x00003fc018187892 */ /* 0x000fe4000f8ec0ff */
[----:B------:R-:W-:-:S02]  /*17d0*/  ULOP3.LUT UR25, UR25, 0x3fc0, URZ, 0xc0, !UPT ;  /* 0x00003fc019197892 */ /* 0x000fc4000f8ec0ff */
[----:B------:R-:W-:Y:S02]  /*17e0*/  ULEA.HI UR39, UR39, UR39, URZ, 0x1 ;  /* 0x0000002727277291 */ /* 0x000fe4000f8f08ff */
[----:B------:R-:W-:Y:S02]  /*17f0*/  ULOP3.LUT UR61, UR60, UR42, URZ, 0xfc, !UPT ;  /* 0x0000002a3c3d7292 */ /* 0x000fe4000f8efcff */
[----:B------:R-:W-:Y:S02]  /*1800*/  ULOP3.LUT UR55, UR54, UR42, URZ, 0xfc, !UPT ;  /* 0x0000002a36377292 */ /* 0x000fe4000f8efcff */
[----:B------:R-:W-:Y:S02]  /*1810*/  ULOP3.LUT UR49, UR48, UR42, URZ, 0xfc, !UPT ;  /* 0x0000002a30317292 */ /* 0x000fe4000f8efcff */
[----:B------:R-:W-:Y:S02]  /*1820*/  ULOP3.LUT UR43, UR43, UR42, URZ, 0xfc, !UPT ;  /* 0x0000002a2b2b7292 */ /* 0x000fe4000f8efcff */
[----:B------:R-:W-:-:S02]  /*1830*/  UISETP.NE.AND UP0, UPT, UR32, URZ, UPT ;  /* 0x000000ff2000728c */ /* 0x000fc4000bf05270 */
[----:B------:R-:W-:Y:S02]  /*1840*/  ULOP3.LUT UR19, UR19, 0x10000, URZ, 0xfc, !UPT ;  /* 0x0001000013137892 */ /* 0x000fe4000f8efcff */
[----:B------:R-:W-:Y:S02]  /*1850*/  ULOP3.LUT UR20, UR20, 0x10000, URZ, 0xfc, !UPT ;  /* 0x0001000014147892 */ /* 0x000fe4000f8efcff */
[----:B------:R-:W-:Y:S02]  /*1860*/  ULOP3.LUT UR24, UR24, 0x10000, URZ, 0xfc, !UPT ;  /* 0x0001000018187892 */ /* 0x000fe4000f8efcff */
[----:B------:R-:W-:Y:S02]  /*1870*/  ULOP3.LUT UR25, UR25, 0x10000, URZ, 0xfc, !UPT ;  /* 0x0001000019197892 */ /* 0x000fe4000f8efcff */
[----:B------:R-:W-:Y:S02]  /*1880*/  USHF.R.S32.HI UR39, URZ, 0x1, UR39 ;  /* 0x00000001ff277899 */ /* 0x000fe40008011427 */
[----:B------:R-:W-:Y:S01]  /*1890*/  UISETP.NE.AND UP1, UPT, UR32, URZ, UPT ;  /* 0x000000ff2000728c */ /* 0x000fe2000bf25270 */
[----:B------:R-:W-:Y:S01]  /*18a0*/  UMOV UR38, URZ ;  /* 0x000000ff00267c82 */ /* 0x000fe20008000000 */
[----:B------:R-:W-:Y:S01]  /*18b0*/  UMOV UR37, URZ ;  /* 0x000000ff00257c82 */ /* 0x000fe20008000000 */
[----:B------:R-:W-:Y:S01]  /*18c0*/  UMOV UR36, URZ ;  /* 0x000000ff00247c82 */ /* 0x000fe20008000000 */
[----:B------:R-:W-:Y:S01]  /*18d0*/  UMOV UR60, URZ ;  /* 0x000000ff003c7c82 */ /* 0x000fe20008000000 */
[----:B------:R-:W-:Y:S01]  /*18e0*/  UMOV UR54, URZ ;  /* 0x000000ff00367c82 */ /* 0x000fe20008000000 */
[----:B------:R-:W-:Y:S01]  /*18f0*/  UMOV UR48, URZ ;  /* 0x000000ff00307c82 */ /* 0x000fe20008000000 */
[----:B------:R-:W-:-:S05]  /*1900*/  UMOV UR42, URZ ;  /* 0x000000ff002a7c82 */ /* 0x000fca0008000000 */
.L_x_33:
[----:B-1----:R-:W-:Y:S01]  /*1910*/  PLOP3.LUT P1, PT, PT, PT, PT, 0x80, 0x8 ;  /* 0x000000000008781c */ /* 0x002fe20003f2f070 */
[----:B------:R-:W-:Y:S02]  /*1920*/  ULEA UR18, UR38, UR40, 0x7 ;  /* 0x0000002826127291 */ /* 0x000fe4000f8e38ff */
[----:B------:R-:W-:Y:S02]  /*1930*/  UIADD3 UR27, UPT, UPT, UR39, UR27, URZ ;  /* 0x0000001b271b7290 */ /* 0x000fe4000fffe0ff */
[----:B------:R-:W-:Y:S02]  /*1940*/  UPLOP3.LUT UP4, UPT, UPT, UPT, UPT, 0x40, 0x4 ;  /* 0x000000000004789c */ /* 0x000fe40003f8e870 */
[----:B------:R-:W-:Y:S01]  /*1950*/  ULEA UR17, UR38, UR12, 0x3 ;  /* 0x0000000c26117291 */ /* 0x000fe2000f8e18ff */
[----:B-----5:R-:W-:Y:S11]  /*1960*/  BRA.U UP0, `(.L_x_26) ;  /* 0x00000001001c7547 */ /* 0x020ff6000b800000 */
[----:B------:R-:W-:Y:S01]  /*1970*/  USHF.L.U32 UR16, UR37, 0x1f, URZ ;  /* 0x0000001f25107899 */ /* 0x000fe200080006ff */
[----:B------:R-:W-:Y:S01]  /*1980*/  SHF.L.U32 R3, R5, 0x1f, RZ ;  /* 0x0000001f05037819 */ /* 0x000fe200000006ff */
[----:B------:R-:W-:-:S04]  /*1990*/  ULEA UR26, UR36, UR12, 0x3 ;  /* 0x0000000c241a7291 */ /* 0x000fc8000f8e18ff */
[----:B------:R-:W-:-:S05]  /*19a0*/  MOV R2, UR16 ;  /* 0x0000001000027c02 */ /* 0x000fca0008000f00 */
[----:B------:R1:W4:Y:S01]  /*19b0*/  SYNCS.PHASECHK.TRANS64.TRYWAIT P1, [UR26], R2 ;  /* 0x00000002ff0075a7 */ /* 0x000322000802111a */
[----:B------:R-:W5:Y:S02]  /*19c0*/  SYNCS.PHASECHK.TRANS64.TRYWAIT P0, [UR17+0x90], R3 ;  /* 0x00009003ff0075a7 */ /* 0x000f640008001111 */
[----:B-1--45:R-:W-:Y:S05]  /*19d0*/  @!P0 BRA `(.L_x_27) ;  /* 0x0000002800fc8947 */ /* 0x032fea0003800000 */
.L_x_26:
[----:B------:R-:W-:-:S05]  /*19e0*/  UMOV UR35, URZ ;  /* 0x000000ff00237c82 */ /* 0x000fca0008000000 */
.L_x_31:
[----:B-1--45:R-:W-:Y:S05]  /*19f0*/  BRA.U UP0, `(.L_x_28) ;  /* 0x0000000100a87547 */ /* 0x032fea000b800000 */
[----:B------:R-:W-:Y:S02]  /*1a00*/  ULEA UR72, UR36, UR20, 0x6 ;  /* 0x0000001424487291 */ /* 0x000fe4000f8e30ff */
[----:B------:R-:W-:Y:S02]  /*1a10*/  ULEA UR68, UR36, UR19, 0x6 ;  /* 0x0000001324447291 */ /* 0x000fe4000f8e30ff */
[----:B------:R-:W-:Y:S02]  /*1a20*/  ULEA UR64, UR36, UR25, 0x9 ;  /* 0x0000001924407291 */ /* 0x000fe4000f8e48ff */
[----:B------:R-:W-:Y:S02]  /*1a30*/  ULEA UR62, UR36, UR24, 0xa ;  /* 0x00000018243e7291 */ /* 0x000fe4000f8e50ff */
[----:B------:R-:W-:Y:S02]  /*1a40*/  ULEA UR16, UR36, UR12, 0x3 ;  /* 0x0000000c24107291 */ /* 0x000fe4000f8e18ff */
[----:B------:R-:W-:Y:S02]  /*1a50*/  UIADD3 UR70, UPT, UPT, UR72, 0x20, URZ ;  /* 0x0000002048467890 */ /* 0x000fe4000fffe0ff */
[----:B------:R-:W-:Y:S02]  /*1a60*/  UIADD3 UR66, UPT, UPT, UR68, 0x20, URZ ;  /* 0x0000002044427890 */ /* 0x000fe4000fffe0ff */
[----:B------:R-:W-:Y:S02]  /*1a70*/  UIADD3 UR58, UPT, UPT, UR64, 0x2, URZ ;  /* 0x00000002403a7890 */ /* 0x000fe4000fffe0ff */
[----:B------:R-:W-:Y:S02]  /*1a80*/  UIADD3 UR56, UPT, UPT, UR62, 0x2, URZ ;  /* 0x000000023e387890 */ /* 0x000fe4000fffe0ff */
[----:B------:R-:W-:Y:S02]  /*1a90*/  UIADD3 UR52, UPT, UPT, UR64, 0x4, URZ ;  /* 0x0000000440347890 */ /* 0x000fe4000fffe0ff */
[----:B------:R-:W-:Y:S02]  /*1aa0*/  UIADD3 UR50, UPT, UPT, UR62, 0x4, URZ ;  /* 0x000000043e327890 */ /* 0x000fe4000fffe0ff */
[----:B------:R-:W-:Y:S02]  /*1ab0*/  UIADD3 UR46, UPT, UPT, UR64, 0x6, URZ ;  /* 0x00000006402e7890 */ /* 0x000fe4000fffe0ff */
[----:B------:R-:W-:Y:S02]  /*1ac0*/  UIADD3 UR44, UPT, UPT, UR62, 0x6, URZ ;  /* 0x000000063e2c7890 */ /* 0x000fe4000fffe0ff */
[----:B------:R-:W-:Y:S01]  /*1ad0*/  UIADD3 UR34, UPT, UPT, UR16, 0x40, URZ ;  /* 0x0000004010227890 */ /* 0x000fe2000fffe0ff */
[----:B------:R-:W-:Y:S01]  /*1ae0*/  UMOV UR73, 0x4008 ;  /* 0x0000400800497882 */ /* 0x000fe20000000000 */
        /* <DEDUP_REMOVED lines=11> */
[----:B------:R-:W-:Y:S05]  /*1ba0*/  @P1 BRA `(.L_x_29) ;  /* 0x0000000000101947 */ /* 0x000fea0003800000 */
[----:B------:R-:W-:Y:S06]  /*1bb0*/  USHF.L.U32 UR26, UR37, 0x1f, URZ ;  /* 0x0000001f251a7899 */ /* 0x000fec00080006ff */
[----:B-1----:R-:W-:Y:S04]  /*1bc0*/  MOV R2, UR26 ;  /* 0x0000001a00027c02 */ /* 0x002fe80008000f00 */
[----:B------:R-:W1:Y:S02]  /*1bd0*/  SYNCS.PHASECHK.TRANS64.TRYWAIT P0, [UR16], R2 ;  /* 0x00000002ff0075a7 */ /* 0x000e640008001110 */
[----:B-1----:R-:W-:Y:S05]  /*1be0*/  @!P0 BRA `(.L_x_30) ;  /* 0x0000002800988947 */ /* 0x002fea0003800000 */
.L_x_29:
[----:B------:R4:W-:Y:S01]  /*1bf0*/  UTCCP.T.S.2CTA.4x32dp128bit tmem[UR40+0x100], gdesc[UR72] ;  /* 0x00010048280079e7 */ /* 0x0009e20009300000 */
[----:B------:R4:W-:Y:S01]  /*1c00*/  UTCCP.T.S.2CTA.4x32dp128bit tmem[UR40+0x104], gdesc[UR70] ;  /* 0x00010446280079e7 */ /* 0x0009e20009300000 */
[----:B------:R4:W-:Y:S01]  /*1c10*/  UTCCP.T.S.2CTA.4x32dp128bit tmem[UR40+0x108], gdesc[UR68] ;  /* 0x00010844280079e7 */ /* 0x0009e20009300000 */
[----:B------:R4:W-:Y:S01]  /*1c20*/  UTCCP.T.S.2CTA.4x32dp128bit tmem[UR40+0x10c], gdesc[UR66] ;  /* 0x00010c42280079e7 */ /* 0x0009e20009300000 */
[----:B------:R4:W-:Y:S01]  /*1c30*/  UTCOMMA.2CTA gdesc[UR62], gdesc[UR64], tmem[UR18], tmem[UR60], idesc[UR61], tmem[UR10], UP4 ;  /* 0xc00a3c403e0075ea */ /* 0x0009e2000a200012 */
[----:B------:R4:W-:Y:S01]  /*1c40*/  UTCOMMA.2CTA gdesc[UR56], gdesc[UR58], tmem[UR18], tmem[UR54], idesc[UR55], tmem[UR6], UPT ;  /* 0xc006363a380075ea */ /* 0x0009e2000ba00012 */
[----:B------:R4:W-:Y:S01]  /*1c50*/  UTCOMMA.2CTA gdesc[UR50], gdesc[UR52], tmem[UR18], tmem[UR48], idesc[UR49], tmem[UR8], UPT ;  /* 0xc0083034320075ea */ /* 0x0009e2000ba00012 */
[----:B------:R-:W-:Y:S01]  /*1c60*/  UPLOP3.LUT UP4, UPT, UPT, UPT, UPT, 0x80, 0x8 ;  /* 0x000000000008789c */ /* 0x000fe20003f8f070 */
[----:B------:R4:W-:Y:S01]  /*1c70*/  UTCOMMA.2CTA gdesc[UR44], gdesc[UR46], tmem[UR18], tmem[UR42], idesc[UR43], tmem[UR4], UPT ;  /* 0xc0042a2e2c0075ea */ /* 0x0009e2000ba00012 */
[----:B------:R4:W-:Y:S01]  /*1c80*/  UTCBAR.2CTA.MULTICAST [UR34], URZ, UR33 ;  /* 0x000000ff220073e9 */ /* 0x0009e20008200821 */
[----:B------:R-:W-:Y:S02]  /*1c90*/  NOP ;  /* 0x0000000000007918 */ /* 0x000fe40000000000 */
.L_x_28:
[----:B------:R-:W-:Y:S01]  /*1ca0*/  UIADD3 UR36, UPT, UPT, UR36, 0x1, URZ ;  /* 0x0000000124247890 */ /* 0x000fe2000fffe0ff */
[----:B------:R-:W-:Y:S01]  /*1cb0*/  PLOP3.LUT P1, PT, PT, PT, PT, 0x80, 0x8 ;  /* 0x000000000008781c */ /* 0x000fe20003f2f070 */
[----:B------:R-:W-:Y:S02]  /*1cc0*/  UISETP.GT.U32.AND UP3, UPT, UR35, 0xe, UPT ;  /* 0x0000000e2300788c */ /* 0x000fe4000bf64070 */
[----:B------:R-:W-:Y:S02]  /*1cd0*/  UISETP.NE.AND UP2, UPT, UR36, 0x8, UPT ;  /* 0x000000082400788c */ /* 0x000fe4000bf45270 */
[----:B------:R-:W-:Y:S02]  /*1ce0*/  UISETP.NE.OR UP3, UPT, UR32, URZ, UP3 ;  /* 0x000000ff2000728c */ /* 0x000fe40009f65670 */
[----:B------:R-:W-:Y:S02]  /*1cf0*/  USEL UR16, URZ, 0x1, UP2 ;  /* 0x00000001ff107887 */ /* 0x000fe40009000000 */
[----:B------:R-:W-:Y:S02]  /*1d00*/  USEL UR36, UR36, URZ, UP2 ;  /* 0x000000ff24247287 */ /* 0x000fe40009000000 */
[----:B------:R-:W-:Y:S01]  /*1d10*/  ULOP3.LUT UR37, UR37, UR16, URZ, 0x3c, !UPT ;  /* 0x0000001025257292 */ /* 0x000fe2000f8e3cff */
[----:B------:R-:W-:Y:S01]  /*1d20*/  PLOP3.LUT P0, PT, PT, PT, UP3, 0x80, 0x8 ;  /* 0x000000000008781c */ /* 0x000fe20003f0f038 */
[----:B------:R-:W-:Y:S03]  /*1d30*/  UIADD3 UR35, UPT, UPT, UR35, 0x1, URZ ;  /* 0x0000000123237890 */ /* 0x000fe6000fffe0ff */
[----:B------:R-:W-:Y:S02]  /*1d40*/  @!UP3 USHF.L.U32 UR16, UR37, 0x1f, URZ ;  /* 0x0000001f2510b899 */ /* 0x000fe400080006ff */
[----:B------:R-:W-:Y:S02]  /*1d50*/  @!UP3 ULEA UR26, UR36, UR12, 0x3 ;  /* 0x0000000c241ab291 */ /* 0x000fe4000f8e18ff */
[----:B------:R-:W-:Y:S02]  /*1d60*/  UISETP.NE.AND UP2, UPT, UR35, 0x10, UPT ;  /* 0x000000102300788c */ /* 0x000fe4000bf45270 */
[----:B-1----:R-:W-:Y:S05]  /*1d70*/  IMAD.U32 R2, RZ, RZ, UR16 ;  /* 0x00000010ff027e24 */ /* 0x002fea000f8e00ff */
[----:B------:R5:W1:Y:S02]  /*1d80*/  @!P0 SYNCS.PHASECHK.TRANS64.TRYWAIT P1, [UR26], R2 ;  /* 0x00000002ff0085a7 */ /* 0x000a64000802111a */
[----:B------:R-:W-:Y:S05]  /*1d90*/  BRA.U UP2, `(.L_x_31) ;  /* 0xfffffffd02147547 */ /* 0x000fea000b83ffff */
[----:B------:R-:W-:Y:S05]  /*1da0*/  BRA.U UP1, `(.L_x_32) ;  /* 0x0000000101107547 */ /* 0x000fea000b800000 */
[----:B------:R-:W-:Y:S01]  /*1db0*/  UIADD3 UR17, UPT, UPT, UR17, 0x80, URZ ;  /* 0x0000008011117890 */ /* 0x000fe2000fffe0ff */
[----:B------:R-:W-:-:S08]  /*1dc0*/  UMOV UR16, 0x3 ;  /* 0x0000000300107882 */ /* 0x000fd00000000000 */
[----:B------:R4:W-:Y:S01]  /*1dd0*/  UTCBAR.2CTA.MULTICAST [UR17], URZ, UR16 ;  /* 0x000000ff110073e9 */ /* 0x0009e20008200810 */
[----:B------:R-:W-:Y:S02]  /*1de0*/  NOP ;  /* 0x0000000000007918 */ /* 0x000fe40000000000 */
.L_x_32:
[----:B------:R-:W-:-:S04]  /*1df0*/  UIADD3 UR38, UPT, UPT, UR38, 0x1, URZ ;  /* 0x0000000126267890 */ /* 0x000fc8000fffe0ff */
[----:B------:R-:W-:-:S04]  /*1e00*/  UISETP.NE.AND UP2, UPT, UR38, 0x2, UPT ;  /* 0x000000022600788c */ /* 0x000fc8000bf45270 */
[----:B------:R-:W-:Y:S02]  /*1e10*/  USEL UR38, UR38, URZ, UP2 ;  /* 0x000000ff26267287 */ /* 0x000fe40009000000 */
[----:B----4-:R-:W-:Y:S02]  /*1e20*/  USEL UR16, URZ, 0x1, UP2 ;  /* 0x00000001ff107887 */ /* 0x010fe40009000000 */
[----:B------:R-:W-:-:S04]  /*1e30*/  UISETP.GE.AND UP2, UPT, UR27, 0x200, UPT ;  /* 0x000002001b00788c */ /* 0x000fc8000bf46270 */
[----:B------:R-:W-:-:S05]  /*1e40*/  LOP3.LUT R5, R5, UR16, RZ, 0x3c, !PT ;  /* 0x0000001005057c12 */ /* 0x000fca000f8e3cff */
[----:B------:R-:W-:Y:S05]  /*1e50*/  BRA.U !UP2, `(.L_x_33) ;  /* 0xfffffff90aac7547 */ /* 0x000fea000b83ffff */
[----:B------:R-:W-:-:S06]  /*1e60*/  UIADD3 UR38, UPT, UPT, UR38, 0x1, URZ ;  /* 0x0000000126267890 */ /* 0x000fcc000fffe0ff */
[----:B------:R-:W-:Y:S02]  /*1e70*/  MOV R6, UR38 ;  /* 0x0000002600067c02 */ /* 0x000fe40008000f00 */
.L_x_25:
[----:B------:R-:W-:-:S09]  /*1e80*/  UISETP.NE.AND UP0, UPT, UR28, URZ, UPT ;  /* 0x000000ff1c00728c */ /* 0x000fd2000bf05270 */
[----:B------:R-:W-:Y:S05]  /*1e90*/  BRA.U UP0, `(.L_x_24) ;  /* 0x00000001002c7547 */ /* 0x000fea000b800000 */
[----:B-----5:R-:W5:Y:S01]  /*1ea0*/  S2R R2, SR_CgaCtaId ;  /* 0x0000000000027919 */ /* 0x020f620000008800 */
[----:B------:R-:W-:Y:S02]  /*1eb0*/  ISETP.NE.AND P0, PT, R6, 0x2, PT ;  /* 0x000000020600780c */ /* 0x000fe40003f05270 */
[----:B------:R-:W-:Y:S02]  /*1ec0*/  MOV R3, 0x400 ;  /* 0x0000040000037802 */ /* 0x000fe40000000f00 */
[----:B------:R-:W-:-:S04]  /*1ed0*/  SEL R4, RZ, 0x1, P0 ;  /* 0x00000001ff047807 */ /* 0x000fc80000000000 */
[----:B------:R-:W-:-:S05]  /*1ee0*/  LOP3.LUT R4, R5, R4, RZ, 0x3c, !PT ;  /* 0x0000000405047212 */ /* 0x000fca00078e3cff */
[----:B------:R-:W-:Y:S01]  /*1ef0*/  IMAD.U32 R4, R4, -0x80000000, RZ ;  /* 0x8000000004047824 */ /* 0x000fe200078e00ff */
[----:B-----5:R-:W-:Y:S02]  /*1f00*/  LEA R2, R2, R3, 0x18 ;  /* 0x0000000302027211 */ /* 0x020fe400078ec0ff */
[----:B------:R-:W-:-:S05]  /*1f10*/  SEL R3, R6, RZ, P0 ;  /* 0x000000ff06037207 */ /* 0x000fca0000000000 */
[----:B------:R-:W-:-:S04]  /*1f20*/  IMAD R2, R3, 0x8, R2 ;  /* 0x0000000803027824 */ /* 0x000fc800078e0202 */
[----:B------:R-:W5:Y:S02]  /*1f30*/  SYNCS.PHASECHK.TRANS64.TRYWAIT P0, [R2+URZ+0x90], R4 ;  /* 0x00009004020075a7 */ /* 0x000f6400080011ff */
[----:B-----5:R-:W-:Y:S05]  /*1f40*/  @!P0 BRA `(.L_x_34) ;  /* 0x0000002400e08947 */ /* 0x020fea0003800000 */
.L_x_24:
[----:B------:R-:W-:-:S13]  /*1f50*/  ISETP.GT.AND P0, PT, R7, 0x3, PT ;  /* 0x000000030700780c */ /* 0x000fda0003f04270 */
[----:B-12345:R-:W-:Y:S05]  /*1f60*/  @P0 EXIT ;  /* 0x000000000000094d */ /* 0x03efea0003800000 */
[----:B------:R-:W-:-:S13]  /*1f70*/  ISETP.NE.AND P0, PT, R7, RZ, PT ;  /* 0x000000ff0700720c */ /* 0x000fda0003f05270 */
[----:B------:R-:W-:Y:S05]  /*1f80*/  @P0 BRA `(.L_x_35) ;  /* 0x00000004008c0947 */ /* 0x000fea0003800000 */
[----:B------:R-:W1:Y:S01]  /*1f90*/  S2R R6, SR_CgaCtaId ;  /* 0x0000000000067919 */ /* 0x000e620000008800 */
[----:B------:R-:W-:Y:S01]  /*1fa0*/  NOP ;  /* 0x0000000000007918 */ /* 0x000fe20000000000 */
[----:B------:R-:W-:Y:S02]  /*1fb0*/  MOV R3, 0x40 ;  /* 0x0000004000037802 */ /* 0x000fe40000000f00 */
[----:B------:R-:W-:Y:S02]  /*1fc0*/  MOV R5, 0x400 ;  /* 0x0000040000057802 */ /* 0x000fe40000000f00 */
[C---:B-1----:R-:W-:Y:S02]  /*1fd0*/  LEA R2, R6.reuse, R3, 0x18 ;  /* 0x0000000306027211 */ /* 0x042fe400078ec0ff */
[----:B------:R-:W-:-:S04]  /*1fe0*/  LEA R5, R6, R5, 0x18 ;  /* 0x0000000506057211 */ /* 0x000fc800078ec0ff */
[----:B------:R-:W1:Y:S02]  /*1ff0*/  LDS.U8 R2, [R2] ;  /* 0x0000000002027984 */ /* 0x000e640000000000 */
[----:B-1----:R-:W-:-:S13]  /*2000*/  ISETP.NE.AND P0, PT, R2, RZ, PT ;  /* 0x000000ff0200720c */ /* 0x002fda0003f05270 */
[----:B------:R-:W-:Y:S05]  /*2010*/  @P0 BRA `(.L_x_36) ;  /* 0x0000000400500947 */ /* 0x000fea0003800000 */
[C---:B------:R-:W-:Y:S02]  /*2020*/  LOP3.LUT R2, R6.reuse, 0x1, RZ, 0xc0, !PT ;  /* 0x0000000106027812 */ /* 0x040fe400078ec0ff */
[----:B------:R-:W-:Y:S02]  /*2030*/  LOP3.LUT R13, R6, 0x1, RZ, 0x3c, !PT ;  /* 0x00000001060d7812 */ /* 0x000fe400078e3cff */
[----:B------:R-:W-:-:S13]  /*2040*/  ISETP.NE.U32.AND P1, PT, R2, 0x1, PT ;  /* 0x000000010200780c */ /* 0x000fda0003f25070 */
[----:B------:R-:W-:Y:S05]  /*2050*/  @!P1 BRA `(.L_x_37) ;  /* 0x0000000000c49947 */ /* 0x000fea0003800000 */
[----:B------:R-:W-:Y:S01]  /*2060*/  ELECT P0, URZ, PT ;  /* 0x0000000000ff782f */ /* 0x000fe20003800000 */
[----:B------:R-:W-:-:S12]  /*2070*/  BSSY B0, `(.L_x_37) ;  /* 0x000002f000007945 */ /* 0x000fd80003800000 */
[----:B------:R-:W-:Y:S05]  /*2080*/  @!P0 BRA `(.L_x_38) ;  /* 0x0000000000b48947 */ /* 0x000fea0003800000 */
[----:B------:R-:W-:-:S05]  /*2090*/  UMOV UR4, 0x10 ;  /* 0x0000001000047882 */ /* 0x000fca0000000000 */
[----:B------:R-:W-:Y:S04]  /*20a0*/  DEPBAR.LE SB1, 0x36 ;  /* 0x00009d800000791a */ /* 0x000fe80000000000 */
[----:B------:R-:W1:Y:S02]  /*20b0*/  UTCATOMSWS.2CTA.FIND_AND_SET.ALIGN UP0, UR4, UR4 ;  /* 0x00000004000475e3 */ /* 0x000e640008200800 */
[----:B-1----:R-:W-:Y:S01]  /*20c0*/  PLOP3.LUT P0, PT, PT, PT, UP0, 0x80, 0x8 ;  /* 0x000000000008781c */ /* 0x002fe20003f0f008 */
[----:B------:R-:W-:-:S03]  /*20d0*/  IMAD.U32 R12, RZ, RZ, UR4 ;  /* 0x00000004ff0c7e24 */ /* 0x000fc6000f8e00ff */
[----:B------:R-:W-:-:S04]  /*20e0*/  SEL R2, RZ, 0xffffffff, !P0 ;  /* 0xffffffffff027807 */ /* 0x000fc80004000000 */
[----:B------:R-:W-:-:S13]  /*20f0*/  ISETP.NE.AND P0, PT, R2, RZ, PT ;  /* 0x000000ff0200720c */ /* 0x000fda0003f05270 */
[----:B------:R-:W-:Y:S05]  /*2100*/  @P0 BRA `(.L_x_39) ;  /* 0x0000000000240947 */ /* 0x000fea0003800000 */
.L_x_40:
[----:B------:R-:W-:Y:S05]  /*2110*/  NANOSLEEP 0x64 ;  /* 0x000000640000795d */ /* 0x000fea0003800000 */
[----:B------:R-:W-:-:S05]  /*2120*/  UMOV UR4, 0x10 ;  /* 0x0000001000047882 */ /* 0x000fca0000000000 */
[----:B------:R-:W-:Y:S04]  /*2130*/  DEPBAR.LE SB1, 0x36 ;  /* 0x00009d800000791a */ /* 0x000fe80000000000 */
[----:B------:R-:W1:Y:S02]  /*2140*/  UTCATOMSWS.2CTA.FIND_AND_SET.ALIGN UP0, UR4, UR4 ;  /* 0x00000004000475e3 */ /* 0x000e640008200800 */
[----:B-1----:R-:W-:Y:S01]  /*2150*/  PLOP3.LUT P0, PT, PT, PT, UP0, 0x80, 0x8 ;  /* 0x000000000008781c */ /* 0x002fe20003f0f008 */
[----:B------:R-:W-:-:S03]  /*2160*/  IMAD.U32 R12, RZ, RZ, UR4 ;  /* 0x00000004ff0c7e24 */ /* 0x000fc6000f8e00ff */
[----:B------:R-:W-:-:S04]  /*2170*/  SEL R2, RZ, 0xffffffff, !P0 ;  /* 0xffffffffff027807 */ /* 0x000fc80004000000 */
[----:B------:R-:W-:-:S13]  /*2180*/  ISETP.NE.AND P0, PT, R2, RZ, PT ;  /* 0x000000ff0200720c */ /* 0x000fda0003f05270 */
[----:B------:R-:W-:Y:S05]  /*2190*/  @!P0 BRA `(.L_x_40) ;  /* 0xfffffffc00dc8947 */ /* 0x000fea000383ffff */
.L_x_39:
[----:B------:R-:W-:Y:S01]  /*21a0*/  MOV R11, 0x60 ;  /* 0x00000060000b7802 */ /* 0x000fe20000000f00 */
[----:B------:R-:W-:Y:S01]  /*21b0*/  VIADD R2, R5, 0xa8 ;  /* 0x000000a805027836 */ /* 0x000fe20000000000 */
[----:B------:R-:W-:Y:S01]  /*21c0*/  MOV R3, 0x58 ;  /* 0x0000005800037802 */ /* 0x000fe20000000f00 */
[----:B------:R-:W-:Y:S01]  /*21d0*/  IMAD.MOV.U32 R8, RZ, RZ, 0x4 ;  /* 0x00000004ff087424 */ /* 0x000fe200078e00ff */
[C---:B------:R-:W-:Y:S02]  /*21e0*/  LEA R11, R6.reuse, R11, 0x18 ;  /* 0x0000000b060b7211 */ /* 0x040fe400078ec0ff */
[----:B------:R-:W-:-:S03]  /*21f0*/  LEA R4, R6, R3, 0x18 ;  /* 0x0000000306047211 */ /* 0x000fc600078ec0ff */
[----:B------:R-:W1:Y:S02]  /*2200*/  LDS R14, [R11] ;  /* 0x000000000b0e7984 */ /* 0x000e640000000800 */
[----:B-1----:R-:W-:-:S04]  /*2210*/  IMAD.U32 R14, R14, -0x80000000, RZ ;  /* 0x800000000e0e7824 */ /* 0x002fc800078e00ff */
[----:B------:R-:W1:Y:S02]  /*2220*/  SYNCS.PHASECHK.TRANS64.TRYWAIT P0, [R4+URZ], R14 ;  /* 0x0000000e040075a7 */ /* 0x000e6400080011ff */
[----:B-1----:R-:W-:Y:S05]  /*2230*/  @P0 BRA `(.L_x_41) ;  /* 0x0000000000080947 */ /* 0x002fea0003800000 */
[----:B------:R-:W1:Y:S02]  /*2240*/  SYNCS.PHASECHK.TRANS64.TRYWAIT P0, [R4+URZ], R14 ;  /* 0x0000000e040075a7 */ /* 0x000e6400080011ff */
[----:B-1----:R-:W-:Y:S05]  /*2250*/  @!P0 BRA `(.L_x_42) ;  /* 0x0000002400348947 */ /* 0x002fea0003800000 */
.L_x_41:
[C---:B------:R-:W-:Y:S01]  /*2260*/  PRMT R3, R13.reuse, 0x654, R4 ;  /* 0x000006540d037816 */ /* 0x040fe20000000004 */
[C---:B------:R-:W-:Y:S01]  /*2270*/  IMAD.SHL.U32 R10, R12.reuse, 0x20, RZ ;  /* 0x000000200c0a7824 */ /* 0x040fe200078e00ff */
[----:B------:R-:W-:Y:S01]  /*2280*/  PRMT R2, R13, 0x654, R2 ;  /* 0x000006540d027816 */ /* 0x000fe20000000002 */
[----:B------:R-:W-:Y:S01]  /*2290*/  IMAD.MOV.U32 R7, RZ, RZ, 0xffff ;  /* 0x0000ffffff077424 */ /* 0x000fe200078e00ff */
[----:B------:R2:W-:Y:S01]  /*22a0*/  SYNCS.ARRIVE.TRANS64.RED RZ, [R3+URZ], R8 ;  /* 0x0000000803ff79a7 */ /* 0x0005e200080004ff */
[----:B-1----:R-:W-:Y:S01]  /*22b0*/  IMAD.MOV.U32 R4, RZ, RZ, 0x1 ;  /* 0x00000001ff047424 */ /* 0x002fe200078e00ff */
[----:B------:R1:W-:Y:S01]  /*22c0*/  STS [R5+0xa8], R10 ;  /* 0x0000a80a05007388 */ /* 0x0003e20000000800 */
[----:B------:R-:W-:Y:S01]  /*22d0*/  VIADD R9, R12, 0x10 ;  /* 0x000000100c097836 */ /* 0x000fe20000000000 */
[----:B------:R-:W-:Y:S02]  /*22e0*/  SHF.L.U32 R7, R7, R12, RZ ;  /* 0x0000000c07077219 */ /* 0x000fe400000006ff */
[----:B------:R1:W-:Y:S02]  /*22f0*/  STAS [R2.64], R12 ;  /* 0x0000000c02007dbd */ /* 0x0003e4000c0008ff */
[----:B--2---:R-:W-:-:S02]  /*2300*/  SHF.L.U32 R8, R4, R9, RZ ;  /* 0x0000000904087219 */ /* 0x004fc400000006ff */
[----:B------:R-:W-:Y:S02]  /*2310*/  MOV R9, 0x50 ;  /* 0x0000005000097802 */ /* 0x000fe40000000f00 */
[----:B------:R-:W-:Y:S02]  /*2320*/  LOP3.LUT R7, R8, R7, RZ, 0xfc, !PT ;  /* 0x0000000708077212 */ /* 0x000fe400078efcff */
[----:B------:R-:W-:-:S05]  /*2330*/  LEA R8, R6, R9, 0x18 ;  /* 0x0000000906087211 */ /* 0x000fca00078ec0ff */
[----:B------:R1:W-:Y:S04]  /*2340*/  ATOMS.OR RZ, [R8], R7 ;  /* 0x0000000708ff738c */ /* 0x0003e80003000000 */
[----:B------:R1:W-:Y:S02]  /*2350*/  ATOMS.XOR RZ, [R11], R4 ;  /* 0x000000040bff738c */ /* 0x0003e40003800000 */
.L_x_38:
[----:B------:R-:W-:Y:S05]  /*2360*/  BSYNC B0 ;  /* 0x0000000000007941 */ /* 0x000fea0003800000 */
.L_x_37:
[----:B------:R-:W-:Y:S05]  /*2370*/  @P1 BRA `(.L_x_43) ;  /* 0x0000000000881947 */ /* 0x000fea0003800000 */
[----:B------:R-:W-:Y:S05]  /*2380*/  WARPSYNC.ALL ;  /* 0x0000000000007948 */ /* 0x000fea0003800000 */
[----:B------:R-:W-:Y:S01]  /*2390*/  NOP ;  /* 0x0000000000007918 */ /* 0x000fe20000000000 */
[----:B------:R-:W-:-:S13]  /*23a0*/  ELECT P0, URZ, PT ;  /* 0x0000000000ff782f */ /* 0x000fda0003800000 */
[----:B------:R-:W-:Y:S05]  /*23b0*/  @!P0 BRA `(.L_x_43) ;  /* 0x0000000000788947 */ /* 0x000fea0003800000 */
[----:B-1----:R-:W-:Y:S02]  /*23c0*/  MOV R7, 0x60 ;  /* 0x0000006000077802 */ /* 0x002fe40000000f00 */
[----:B------:R-:W-:Y:S02]  /*23d0*/  MOV R3, 0x58 ;  /* 0x0000005800037802 */ /* 0x000fe40000000f00 */
        /* <DEDUP_REMOVED lines=8> */
.L_x_44:
[----:B------:R-:W2:Y:S01]  /*2460*/  LDS R10, [R5+0xa8] ;  /* 0x0000a800050a7984 */ /* 0x000ea20000000800 */
[----:B-1----:R-:W-:Y:S01]  /*2470*/  IMAD.MOV.U32 R3, RZ, RZ, 0xffff ;  /* 0x0000ffffff037424 */ /* 0x002fe200078e00ff */
[----:B------:R-:W-:Y:S01]  /*2480*/  PRMT R4, R13, 0x654, R4 ;  /* 0x000006540d047816 */ /* 0x000fe20000000004 */
[----:B------:R-:W-:Y:S02]  /*2490*/  IMAD.MOV.U32 R2, RZ, RZ, 0x1 ;  /* 0x00000001ff027424 */ /* 0x000fe400078e00ff */
[C---:B--2---:R-:W-:Y:S01]  /*24a0*/  IMAD.SHL.U32 R8, R10.reuse, 0x20, RZ ;  /* 0x000000200a087824 */ /* 0x044fe200078e00ff */
[----:B------:R-:W-:Y:S01]  /*24b0*/  SHF.L.U32 R3, R3, R10, RZ ;  /* 0x0000000a03037219 */ /* 0x000fe200000006ff */
[----:B------:R-:W-:-:S03]  /*24c0*/  VIADD R9, R10, 0x10 ;  /* 0x000000100a097836 */ /* 0x000fc60000000000 */
[----:B------:R2:W-:Y:S02]  /*24d0*/  STS [R5+0xa8], R8 ;  /* 0x0000a80805007388 */ /* 0x0005e40000000800 */
[----:B------:R-:W-:Y:S02]  /*24e0*/  SHF.L.U32 R10, R2, R9, RZ ;  /* 0x00000009020a7219 */ /* 0x000fe400000006ff */
[----:B------:R-:W-:Y:S02]  /*24f0*/  MOV R9, 0x50 ;  /* 0x0000005000097802 */ /* 0x000fe40000000f00 */
[----:B------:R-:W-:Y:S02]  /*2500*/  LOP3.LUT R3, R10, R3, RZ, 0xfc, !PT ;  /* 0x000000030a037212 */ /* 0x000fe400078efcff */
[----:B------:R-:W-:-:S05]  /*2510*/  LEA R6, R6, R9, 0x18 ;  /* 0x0000000906067211 */ /* 0x000fca00078ec0ff */
[----:B------:R2:W-:Y:S01]  /*2520*/  ATOMS.OR RZ, [R6], R3 ;  /* 0x0000000306ff738c */ /* 0x0005e20003000000 */
[----:B------:R2:W-:Y:S03]  /*2530*/  SYNCS.ARRIVE.TRANS64.RED.A1T0 RZ, [R4+URZ], RZ ;  /* 0x000000ff04ff79a7 */ /* 0x0005e600081004ff */
[----:B------:R2:W-:Y:S01]  /*2540*/  ATOMS.XOR RZ, [R7], R2 ;  /* 0x0000000207ff738c */ /* 0x0005e20003800000 */
[----:B------:R-:W-:Y:S05]  /*2550*/  BRA `(.L_x_43) ;  /* 0x0000000000107947 */ /* 0x000fea0003800000 */
.L_x_36:
[----:B------:R-:W-:Y:S02]  /*2560*/  MOV R2, 0xffffffff ;  /* 0xffffffff00027802 */ /* 0x000fe40000000f00 */
[----:B------:R-:W-:-:S03]  /*2570*/  MOV R4, 0x25a0 ;  /* 0x000025a000047802 */ /* 0x000fc60000000f00 */
[----:B------:R1:W-:Y:S04]  /*2580*/  STS [R5+0xa8], R2 ;  /* 0x0000a80205007388 */ /* 0x0003e80000000800 */
[----:B-1----:R-:W-:Y:S05]  /*2590*/  CALL.REL.NOINC `($__internal_1_$__cuda_sm10x_tcgen05_guardrail_trap_phase_invalid_during_alloc) ;  /* 0x0000002000cc7944 */ /* 0x002fea0003c00000 */
.L_x_43:
[----:B------:R-:W-:Y:S05]  /*25a0*/  WARPSYNC.ALL ;  /* 0x0000000000007948 */ /* 0x000fea0003800000 */
[----:B------:R-:W-:Y:S01]  /*25b0*/  NOP ;  /* 0x0000000000007918 */ /* 0x000fe20000000000 */
.L_x_35:
[----:B------:R-:W3:Y:S08]  /*25c0*/  S2UR UR4, SR_CgaCtaId ;  /* 0x00000000000479c3 */ /* 0x000ef00000008800 */
[----:B------:R-:W-:Y:S01]  /*25d0*/  BAR.SYNC.DEFER_BLOCKING 0x3, 0xa0 ;  /* 0x00c2800000007b1d */ /* 0x000fe20000010000 */
[----:B-12---:R-:W-:-:S07]  /*25e0*/  MOV R3, 0x400 ;  /* 0x0000040000037802 */ /* 0x006fce0000000f00 */
[----:B------:R-:W1:Y:S01]  /*25f0*/  S2UR UR25, SR_CTAID.Z ;  /* 0x00000000001979c3 */ /* 0x000e620000002700 */
[----:B---3--:R-:W-:-:S05]  /*2600*/  IMAD.U32 R2, RZ, RZ, UR4 ;  /* 0x00000004ff027e24 */ /* 0x008fca000f8e00ff */
[----:B------:R-:W-:Y:S01]  /*2610*/  LEA R3, R2, R3, 0x18 ;  /* 0x0000000302037211 */ /* 0x000fe200078ec0ff */
[----:B-1----:R-:W-:-:S04]  /*2620*/  UISETP.GT.U32.AND UP0, UPT, UR25, 0x1ff, UPT ;  /* 0x000001ff1900788c */ /* 0x002fc8000bf04070 */
[----:B------:R1:W2:Y:S05]  /*2630*/  LDS R47, [R3+0xa8] ;  /* 0x0000a800032f7984 */ /* 0x0002aa0000000800 */
[----:B------:R-:W-:Y:S05]  /*2640*/  BRA.U UP0, `(.L_x_46) ;  /* 0x0000001900d47547 */ /* 0x000fea000b800000 */
[----:B------:R-:W3:Y:S01]  /*2650*/  LDCU.64 UR4, c[0x0][0x648] ;  /* 0x0000c900ff0477ac */ /* 0x000ee20008000a00 */
[----:B------:R-:W-:Y:S01]  /*2660*/  IMAD.SHL.U32 R4, R0, 0x20, RZ ;  /* 0x0000002000047824 */ /* 0x000fe200078e00ff */
[----:B------:R-:W-:Y:S01]  /*2670*/  SHF.R.U32.HI R0, RZ, 0x5, R0 ;  /* 0x00000005ff007819 */ /* 0x000fe20000011600 */
[----:B------:R-:W4:Y:S01]  /*2680*/  S2UR UR18, SR_CgaCtaId ;  /* 0x00000000001279c3 */ /* 0x000f220000008800 */
[----:B------:R-:W5:Y:S01]  /*2690*/  LDCU UR27, c[0x0][0x374] ;  /* 0x00006e80ff1b77ac */ /* 0x000f620008000800 */
[----:B------:R-:W-:Y:S01]  /*26a0*/  ISETP.NE.AND P0, PT, R2, UR30, PT ;  /* 0x0000001e02007c0c */ /* 0x000fe2000bf05270 */
[----:B------:R-:W1:Y:S01]  /*26b0*/  S2R R39, SR_LANEID ;  /* 0x0000000000277919 */ /* 0x000e620000000000 */
[----:B------:R-:W-:Y:S01]  /*26c0*/  LOP3.LUT R5, R4, 0x3e0, RZ, 0xc0, !PT ;  /* 0x000003e004057812 */ /* 0x000fe200078ec0ff */
[----:B------:R-:W2:Y:S01]  /*26d0*/  LDCU.64 UR40, c[0x0][0x348] ;  /* 0x00006900ff2877ac */ /* 0x000ea20008000a00 */
[----:B------:R-:W-:Y:S01]  /*26e0*/  ISETP.LT.AND P0, PT, R2, RZ, P0 ;  /* 0x000000ff0200720c */ /* 0x000fe20000701270 */
[----:B------:R-:W-:Y:S01]  /*26f0*/  HFMA2 R40, -RZ, RZ, 0, 0 ;  /* 0x00000000ff287431 */ /* 0x000fe200000001ff */
[----:B------:R-:W1:Y:S01]  /*2700*/  S2UR UR17, SR_CgaCtaId ;  /* 0x00000000001179c3 */ /* 0x000e620000008800 */
[----:B------:R-:W-:Y:S01]  /*2710*/  IMAD R4, R0, 0x400, R5 ;  /* 0x0000040000047824 */ /* 0x000fe200078e0205 */
[----:B------:R-:W-:Y:S01]  /*2720*/  USHF.R.U32.HI UR44, URZ, 0x1, UR31 ;  /* 0x00000001ff2c7899 */ /* 0x000fe2000801161f */
[----:B------:R-:W-:Y:S01]  /*2730*/  BSSY B1, `(.L_x_46) ;  /* 0x00001a6000017945 */ /* 0x000fe20003800000 */
[----:B------:R-:W-:Y:S01]  /*2740*/  IMAD.U32 R45, RZ, RZ, UR25 ;  /* 0x00000019ff2d7e24 */ /* 0x000fe2000f8e00ff */
[----:B------:R-:W1:Y:S01]  /*2750*/  LDCU.64 UR42, c[0x0][0x358] ;  /* 0x00006b00ff2a77ac */ /* 0x000e620008000a00 */
[----:B------:R-:W-:-:S02]  /*2760*/  IMAD.IADD R4, R3, 0x1, R4 ;  /* 0x0000000103047824 */ /* 0x000fc400078e0204 */
[----:B------:R-:W1:Y:S01]  /*2770*/  S2UR UR16, SR_CgaCtaId ;  /* 0x00000000001079c3 */ /* 0x000e620000008800 */
[----:B---3--:R-:W-:Y:S01]  /*2780*/  UIMAD.WIDE.U32 UR6, UR25, UR5, URZ ;  /* 0x00000005190672a5 */ /* 0x008fe2000f8e00ff */
[----:B------:R-:W-:Y:S01]  /*2790*/  IMAD.MOV.U32 R38, RZ, RZ, RZ ;  /* 0x000000ffff267224 */ /* 0x000fe200078e00ff */
[----:B------:R-:W-:Y:S01]  /*27a0*/  UIADD3 UR28, UPT, UPT, UR44, -0x1, URZ ;  /* 0xffffffff2c1c7890 */ /* 0x000fe2000fffe0ff */
[C---:B------:R-:W-:Y:S01]  /*27b0*/  IADD3 R5, PT, PT, R4.reuse, 0x410, RZ ;  /* 0x0000041004057810 */ /* 0x040fe20007ffe0ff */
[----:B------:R-:W-:Y:S01]  /*27c0*/  UIADD3 UR5, UPT, UPT, -UR7, UR25, URZ ;  /* 0x0000001907057290 */ /* 0x000fe2000fffe1ff */
[----:B------:R-:W-:Y:S01]  /*27d0*/  VIADD R4, R4, 0x400 ;  /* 0x0000040004047836 */ /* 0x000fe20000000000 */
[----:B--2---:R-:W-:Y:S01]  /*27e0*/  UIADD3 UR38, UP3, UPT, UR40, 0x240, URZ ;  /* 0x0000024028267890 */ /* 0x004fe2000ff7e0ff */
[----:B------:R-:W2:Y:S01]  /*27f0*/  S2UR UR12, SR_CgaCtaId ;  /* 0x00000000000c79c3 */ /* 0x000ea20000008800 */
[----:B------:R-:W-:Y:S01]  /*2800*/  USHF.R.U32.HI UR5, URZ, UR23, UR5 ;  /* 0x00000017ff057299 */ /* 0x000fe20008011605 */
[----:B------:R-:W-:Y:S01]  /*2810*/  IMAD.U32 R37, RZ, RZ, UR28 ;  /* 0x0000001cff257e24 */ /* 0x000fe2000f8e00ff */
[----:B------:R-:W-:Y:S01]  /*2820*/  SHF.R.U32.HI R42, RZ, 0x3, R5 ;  /* 0x00000003ff2a7819 */ /* 0x000fe20000011605 */
[----:B------:R-:W3:Y:S01]  /*2830*/  LDCU UR6, c[0x0][0x658] ;  /* 0x0000cb00ff0677ac */ /* 0x000ee20008000800 */
[----:B------:R-:W-:Y:S01]  /*2840*/  SHF.R.U32.HI R41, RZ, 0x3, R4 ;  /* 0x00000003ff297819 */ /* 0x000fe20000011604 */
[----:B------:R-:W-:Y:S01]  /*2850*/  IMAD R44, R0, 0x4, R3 ;  /* 0x00000004002c7824 */ /* 0x000fe200078e0203 */
[----:B------:R-:W-:Y:S01]  /*2860*/  @!P0 IADD3 R37, PT, PT, RZ, UR44, RZ ;  /* 0x0000002cff258c10 */ /* 0x000fe2000fffe0ff */
[----:B------:R-:W-:Y:S01]  /*2870*/  UIADD3 UR5, UPT, UPT, UR7, UR5, URZ ;  /* 0x0000000507057290 */ /* 0x000fe2000fffe0ff */
[----:B------:R-:W-:Y:S01]  /*2880*/  LOP3.LUT R42, R5, 0x10, R42, 0x78, !PT ;  /* 0x00000010052a7812 */ /* 0x000fe200078e782a */
[----:B------:R-:W-:Y:S01]  /*2890*/  UIADD3 UR36, UP2, UPT, UR40, 0x240, URZ ;  /* 0x0000024028247890 */ /* 0x000fe2000ff5e0ff */
[----:B------:R-:W-:Y:S01]  /*28a0*/  LOP3.LUT R41, R4, 0x10, R41, 0x78, !PT ;  /* 0x0000001004297812 */ /* 0x000fe200078e7829 */
[----:B------:R-:W-:Y:S01]  /*28b0*/  USHF.R.U32.HI UR24, URZ, UR22, UR5 ;  /* 0x00000016ff187299 */ /* 0x000fe20008011605 */
[----:B------:R-:W-:Y:S01]  /*28c0*/  IMAD R43, R0, 0x200000, R47 ;  /* 0x00200000002b7824 */ /* 0x000fe200078e022f */
[----:B------:R-:W-:Y:S01]  /*28d0*/  UIADD3 UR34, UP1, UPT, UR40, 0x240, URZ ;  /* 0x0000024028227890 */ /* 0x000fe2000ff3e0ff */
[----:B------:R-:W-:Y:S01]  /*28e0*/  IADD3 R37, PT, PT, R37, R37, RZ ;  /* 0x0000002525257210 */ /* 0x000fe20007ffe0ff */
[----:B------:R-:W-:-:S02]  /*28f0*/  UIADD3 UR24, UPT, UPT, -UR24, URZ, URZ ;  /* 0x000000ff18187290 */ /* 0x000fc4000fffe1ff */
[----:B------:R-:W-:Y:S02]  /*2900*/  UIADD3 UR26, UP0, UPT, UR40, 0x240, URZ ;  /* 0x00000240281a7890 */ /* 0x000fe4000ff1e0ff */
[----:B------:R-:W-:Y:S01]  /*2910*/  UIMAD UR24, UR24, UR4, UR25 ;  /* 0x00000004181872a4 */ /* 0x000fe2000f8e0219 */
[----:B------:R-:W1:Y:S03]  /*2920*/  LDCU.64 UR4, c[0x0][0x660] ;  /* 0x0000cc00ff0477ac */ /* 0x000e660008000a00 */
[----:B---3--:R-:W-:Y:S01]  /*2930*/  UIMAD.WIDE.U32 UR6, UR24, UR6, URZ ;  /* 0x00000006180672a5 */ /* 0x008fe2000f8e00ff */
[----:B------:R-:W3:Y:S03]  /*2940*/  LDCU UR20, c[0x0][0x658] ;  /* 0x0000cb00ff1477ac */ /* 0x000ee60008000800 */
[----:B------:R-:W-:Y:S01]  /*2950*/  UIADD3 UR6, UPT, UPT, UR24, -UR7, URZ ;  /* 0x8000000718067290 */ /* 0x000fe2000fffe0ff */
[----:B------:R-:W2:Y:S03]  /*2960*/  LDCU UR19, c[0x0][0x654] ;  /* 0x0000ca80ff1377ac */ /* 0x000ea60008000800 */
[----:B------:R-:W-:Y:S01]  /*2970*/  USHF.R.U32.HI UR6, URZ, UR21, UR6 ;  /* 0x00000015ff067299 */ /* 0x000fe20008011606 */
[----:B------:R-:W2:Y:S03]  /*2980*/  LDCU.64 UR10, c[0x0][0x648] ;  /* 0x0000c900ff0a77ac */ /* 0x000ea60008000a00 */
[----:B------:R-:W-:-:S02]  /*2990*/  UIADD3 UR6, UPT, UPT, UR7, UR6, URZ ;  /* 0x0000000607067290 */ /* 0x000fc4000fffe0ff */
[----:B------:R-:W-:Y:S02]  /*29a0*/  UIADD3.X UR39, UPT, UPT, URZ, UR41, URZ, UP3, !UPT ;  /* 0x00000029ff277290 */ /* 0x000fe40009ffe4ff */
[----:B------:R-:W-:Y:S02]  /*29b0*/  USHF.R.U32.HI UR6, URZ, UR15, UR6 ;  /* 0x0000000fff067299 */ /* 0x000fe40008011606 */
[----:B------:R-:W-:Y:S02]  /*29c0*/  UIADD3.X UR37, UPT, UPT, URZ, UR41, URZ, UP2, !UPT ;  /* 0x00000029ff257290 */ /* 0x000fe400097fe4ff */
[----:B-1----:R-:W-:Y:S02]  /*29d0*/  UIMAD.WIDE.U32 UR8, UR6, UR5, URZ ;  /* 0x00000005060872a5 */ /* 0x002fe4000f8e00ff */
[----:B------:R-:W-:-:S05]  /*29e0*/  UIADD3.X UR35, UPT, UPT, URZ, UR41, URZ, UP1, !UPT ;  /* 0x00000029ff237290 */ /* 0x000fca0008ffe4ff */
[----:B------:R-:W-:Y:S02]  /*29f0*/  UMOV UR7, UR9 ;  /* 0x0000000900077c82 */ /* 0x000fe40008000000 */
[----:B------:R-:W-:Y:S02]  /*2a00*/  UIADD3 UR5, UPT, UPT, UR6, -UR7, URZ ;  /* 0x8000000706057290 */ /* 0x000fe4000fffe0ff */
[----:B------:R-:W1:Y:S02]  /*2a10*/  LDCU.64 UR8, c[0x0][0x660] ;  /* 0x0000cc00ff0877ac */ /* 0x000e640008000a00 */
[----:B------:R-:W-:-:S04]  /*2a20*/  USHF.R.U32.HI UR5, URZ, UR14, UR5 ;  /* 0x0000000eff057299 */ /* 0x000fc80008011605 */
[----:B------:R-:W-:-:S04]  /*2a30*/  UIADD3 UR7, UPT, UPT, UR7, UR5, URZ ;  /* 0x0000000507077290 */ /* 0x000fc8000fffe0ff */
[----:B------:R-:W-:-:S03]  /*2a40*/  USHF.R.U32.HI UR7, URZ, UR13, UR7 ;  /* 0x0000000dff077299 */ /* 0x000fc60008011607 */
[----:B------:R-:W1:Y:S01]  /*2a50*/  LDCU UR5, c[0x0][0x654] ;  /* 0x0000ca80ff0577ac */ /* 0x000e620008000800 */
[----:B------:R-:W-:-:S04]  /*2a60*/  UIADD3 UR7, UPT, UPT, -UR7, URZ, URZ ;  /* 0x000000ff07077290 */ /* 0x000fc8000fffe1ff */
[----:B------:R-:W-:Y:S02]  /*2a70*/  UIMAD UR4, UR7, UR4, UR6 ;  /* 0x00000004070472a4 */ /* 0x000fe4000f8e0206 */
[----:B------:R-:W-:-:S04]  /*2a80*/  UIADD3 UR6, UPT, UPT, -UR6, URZ, URZ ;  /* 0x000000ff06067290 */ /* 0x000fc8000fffe1ff */
[----:B------:R-:W-:Y:S01]  /*2a90*/  MOV R48, UR4 ;  /* 0x0000000400307c02 */ /* 0x000fe20008000f00 */
[----:B------:R-:W5:Y:S01]  /*2aa0*/  LDCU UR7, c[0x0][0x370] ;  /* 0x00006e00ff0777ac */ /* 0x000f620008000800 */
[----:B------:R-:W2:Y:S01]  /*2ab0*/  LDCU UR33, c[0x0][0x378] ;  /* 0x00006f00ff2177ac */ /* 0x000ea20008000800 */
[----:B-1----:R-:W-:-:S06]  /*2ac0*/  UIMAD UR5, UR6, UR5, UR24 ;  /* 0x00000005060572a4 */ /* 0x002fcc000f8e0218 */
[----:B------:R-:W-:Y:S01]  /*2ad0*/  IMAD.U32 R46, RZ, RZ, UR5 ;  /* 0x00000005ff2e7e24 */ /* 0x000fe2000f8e00ff */
[----:B-----5:R-:W-:Y:S01]  /*2ae0*/  UIMAD UR45, UR27, UR7, URZ ;  /* 0x000000071b2d72a4 */ /* 0x020fe2000f8e02ff */
[----:B------:R-:W1:Y:S01]  /*2af0*/  S2UR UR7, SR_CgaCtaId ;  /* 0x00000000000779c3 */ /* 0x000e620000008800 */
[----:B------:R-:W-:Y:S02]  /*2b00*/  UIADD3.X UR27, UPT, UPT, URZ, UR41, URZ, UP0, !UPT ;  /* 0x00000029ff1b7290 */ /* 0x000fe400087fe4ff */
[----:B--2---:R-:W-:-:S04]  /*2b10*/  UIMAD UR33, UR45, UR33, URZ ;  /* 0x000000212d2172a4 */ /* 0x004fc8000f8e02ff */
[----:B------:R-:W-:-:S04]  /*2b20*/  ULEA.HI UR33, UR33, UR33, URZ, 0x1 ;  /* 0x0000002121217291 */ /* 0x000fc8000f8f08ff */
[----:B---34-:R-:W-:-:S12]  /*2b30*/  USHF.R.S32.HI UR24, URZ, 0x1, UR33 ;  /* 0x00000001ff187899 */ /* 0x018fd80008011421 */
.L_x_59:
[----:B------:R-:W-:Y:S01]  /*2b40*/  LEA R36, R38, R3, 0x3 ;  /* 0x0000000326247211 */ /* 0x000fe200078e18ff */
[----:B------:R-:W-:Y:S01]  /*2b50*/  BSSY B0, `(.L_x_47) ;  /* 0x0000005000007945 */ /* 0x000fe20003800000 */
[----:B------:R-:W-:Y:S02]  /*2b60*/  SHF.L.U32 R5, R40, 0x1f, RZ ;  /* 0x0000001f28057819 */ /* 0x000fe400000006ff */
[----:B------:R-:W-:Y:S02]  /*2b70*/  LEA R49, R38, R43, 0x7 ;  /* 0x0000002b26317211 */ /* 0x000fe400078e38ff */
[----:B------:R-:W2:Y:S02]  /*2b80*/  SYNCS.PHASECHK.TRANS64.TRYWAIT P0, [R36+URZ+0x80], R5 ;  /* 0x00008005240075a7 */ /* 0x000ea400080011ff */
[----:B-12---:R-:W-:Y:S05]  /*2b90*/  @!P0 BRA `(.L_x_48) ;  /* 0x0000001c00148947 */ /* 0x006fea0003800000 */
.L_x_73:
[----:B-1----:R-:W-:Y:S05]  /*2ba0*/  BSYNC B0 ;  /* 0x0000000000007941 */ /* 0x002fea0003800000 */
.L_x_47:
[----:B------:R-:W-:Y:S01]  /*2bb0*/  R2UR UR4, R49 ;  /* 0x00000000310472ca */ /* 0x000fe200000e0000 */
[----:B------:R-:W-:Y:S01]  /*2bc0*/  IMAD.IADD R46, R46, 0x1, R46 ;  /* 0x000000012e2e7824 */ /* 0x000fe200078e022e */
[----:B------:R-:W-:Y:S01]  /*2bd0*/  ISETP.NE.AND P2, PT, R0, RZ, PT ;  /* 0x000000ff0000720c */ /* 0x000fe20003f45270 */
[----:B------:R-:W-:-:S03]  /*2be0*/  IMAD.SHL.U32 R48, R48, 0x80, RZ ;  /* 0x0000008030307824 */ /* 0x000fc600078e00ff */
[----:B------:R-:W-:-:S04]  /*2bf0*/  LOP3.LUT R51, R46, UR32, RZ, 0xfc, !PT ;  /* 0x000000202e337c12 */ /* 0x000fc8000f8efcff */
[----:B------:R-:W-:-:S03]  /*2c00*/  LEA.HI R46, R46, R51, RZ, 0x1 ;  /* 0x000000332e2e7211 */ /* 0x000fc600078f08ff */
[----:B--2---:R-:W1:Y:S01]  /*2c10*/  LDTM.x32 R4, tmem[UR4] ;  /* 0x00000004000479ee */ /* 0x004e6200082c0000 */
[----:B------:R-:W-:Y:S02]  /*2c20*/  LOP3.LUT R50, R46, 0xfffffffe, RZ, 0xc0, !PT ;  /* 0xfffffffe2e327812 */ /* 0x000fe400078ec0ff */
[----:B------:R-:W-:Y:S02]  /*2c30*/  SHF.R.U32.HI R46, RZ, 0x1, R46 ;  /* 0x00000001ff2e7819 */ /* 0x000fe4000001162e */
[----:B------:R-:W-:-:S04]  /*2c40*/  ISETP.NE.AND P0, PT, R51, R50, PT ;  /* 0x000000323300720c */ /* 0x000fc80003f05270 */
[----:B------:R-:W-:Y:S02]  /*2c50*/  ISETP.LT.AND P0, PT, R51, RZ, P0 ;  /* 0x000000ff3300720c */ /* 0x000fe40000701270 */
[-C--:B-1----:R-:W-:Y:S02]  /*2c60*/  FMNMX.NAN R51, |R18|, |R34|.reuse, !PT ;  /* 0x4000002212337209 */ /* 0x082fe40007820200 */
[----:B------:R-:W-:Y:S02]  /*2c70*/  FMNMX.NAN R50, |R19|, |R35|, !PT ;  /* 0x4000002313327209 */ /* 0x000fe40007820200 */
[----:B------:R-:W-:Y:S02]  /*2c80*/  F2FP.SATFINITE.E4M3.F32.PACK_AB_MERGE_C R34, R35, R34, RZ ;  /* 0x000000222322723e */ /* 0x000fe400048070ff */
[----:B------:R-:W-:Y:S02]  /*2c90*/  FMNMX.NAN R54, |R17|, |R33|, !PT ;  /* 0x4000002111367209 */ /* 0x000fe40007820200 */
[----:B------:R-:W-:-:S02]  /*2ca0*/  F2FP.SATFINITE.E4M3.F32.PACK_AB_MERGE_C R53, R33, R32, RZ ;  /* 0x000000202135723e */ /* 0x000fc400048070ff */
[----:B------:R-:W-:Y:S02]  /*2cb0*/  FMNMX.NAN R35, |R16|, |R32|, !PT ;  /* 0x4000002010237209 */ /* 0x000fe40007820200 */
[----:B------:R-:W-:Y:S02]  /*2cc0*/  F2FP.SATFINITE.E4M3.F32.PACK_AB_MERGE_C R52, R15, R14, RZ ;  /* 0x0000000e0f34723e */ /* 0x000fe400048070ff */
[----:B------:R-:W-:Y:S02]  /*2cd0*/  FMNMX.NAN R33, |R14|, |R30|, !PT ;  /* 0x4000001e0e217209 */ /* 0x000fe40007820200 */
[----:B------:R-:W-:Y:S02]  /*2ce0*/  F2FP.SATFINITE.E4M3.F32.PACK_AB_MERGE_C R19, R19, R18, RZ ;  /* 0x000000121313723e */ /* 0x000fe400048070ff */
[----:B------:R-:W-:Y:S02]  /*2cf0*/  FMNMX.NAN R32, |R15|, |R31|, !PT ;  /* 0x4000001f0f207209 */ /* 0x000fe40007820200 */
[----:B------:R-:W-:-:S02]  /*2d00*/  F2FP.SATFINITE.E4M3.F32.PACK_AB_MERGE_C R14, R31, R30, RZ ;  /* 0x0000001e1f0e723e */ /* 0x000fc400048070ff */
[----:B------:R-:W-:Y:S02]  /*2d10*/  F2FP.SATFINITE.E4M3.F32.PACK_AB_MERGE_C R18, R17, R16, RZ ;  /* 0x000000101112723e */ /* 0x000fe400048070ff */
[----:B------:R-:W-:Y:S02]  /*2d20*/  F2FP.SATFINITE.E4M3.F32.PACK_AB_MERGE_C R55, R13, R12, RZ ;  /* 0x0000000c0d37723e */ /* 0x000fe400048070ff */
[----:B------:R-:W-:Y:S02]  /*2d30*/  FMNMX.NAN R31, |R12|, |R28|, !PT ;  /* 0x4000001c0c1f7209 */ /* 0x000fe40007820200 */
[----:B------:R-:W-:Y:S02]  /*2d40*/  F2FP.SATFINITE.E4M3.F32.PACK_AB_MERGE_C R17, R11, R10, RZ ;  /* 0x0000000a0b11723e */ /* 0x000fe400048070ff */
[----:B------:R-:W-:Y:S02]  /*2d50*/  F2FP.SATFINITE.E4M3.F32.PACK_AB_MERGE_C R12, R9, R8, RZ ;  /* 0x00000008090c723e */ /* 0x000fe400048070ff */
[----:B------:R-:W-:-:S02]  /*2d60*/  FMNMX3.NAN R50, |R11|, |R27|, R50, !PT ;  /* 0x4000001b0b327276 */ /* 0x000fc40007820232 */
[----:B------:R-:W-:Y:S02]  /*2d70*/  FMNMX.NAN R30, |R13|, |R29|, !PT ;  /* 0x4000001d0d1e7209 */ /* 0x000fe40007820200 */
[----:B------:R-:W-:Y:S02]  /*2d80*/  FMNMX3.NAN R51, |R10|, |R26|, R51, !PT ;  /* 0x4000001a0a337276 */ /* 0x000fe40007820233 */
[----:B------:R-:W-:Y:S02]  /*2d90*/  FMNMX3.NAN R54, |R9|, |R25|, R54, !PT ;  /* 0x4000001909367276 */ /* 0x000fe40007820236 */
[----:B------:R-:W-:Y:S02]  /*2da0*/  PRMT R17, R12, 0x5410, R17 ;  /* 0x000054100c117816 */ /* 0x000fe40000000011 */
[----:B------:R-:W-:Y:S02]  /*2db0*/  F2FP.SATFINITE.E4M3.F32.PACK_AB_MERGE_C R11, R7, R6, RZ ;  /* 0x00000006070b723e */ /* 0x000fe400048070ff */
[----:B------:R-:W-:-:S02]  /*2dc0*/  F2FP.SATFINITE.E4M3.F32.PACK_AB_MERGE_C R16, R5, R4, RZ ;  /* 0x000000040510723e */ /* 0x000fc400048070ff */
[----:B------:R-:W-:Y:S02]  /*2dd0*/  F2FP.SATFINITE.E4M3.F32.PACK_AB_MERGE_C R29, R29, R28, RZ ;  /* 0x0000001c1d1d723e */ /* 0x000fe400048070ff */
[----:B------:R-:W-:Y:S02]  /*2de0*/  F2FP.SATFINITE.E4M3.F32.PACK_AB_MERGE_C R13, R27, R26, RZ ;  /* 0x0000001a1b0d723e */ /* 0x000fe400048070ff */
[----:B------:R-:W-:Y:S02]  /*2df0*/  F2FP.SATFINITE.E4M3.F32.PACK_AB_MERGE_C R10, R25, R24, RZ ;  /* 0x00000018190a723e */ /* 0x000fe400048070ff */
[----:B------:R-:W-:Y:S02]  /*2e00*/  F2FP.SATFINITE.E4M3.F32.PACK_AB_MERGE_C R9, R23, R22, RZ ;  /* 0x000000161709723e */ /* 0x000fe400048070ff */
[----:B------:R-:W-:Y:S02]  /*2e10*/  F2FP.SATFINITE.E4M3.F32.PACK_AB_MERGE_C R12, R21, R20, RZ ;  /* 0x00000014150c723e */ /* 0x000fe400048070ff */
[----:B------:R-:W-:-:S02]  /*2e20*/  PRMT R19, R18, 0x5410, R19 ;  /* 0x0000541012137816 */ /* 0x000fc40000000013 */
[----:B------:R-:W-:Y:S02]  /*2e30*/  PRMT R16, R16, 0x5410, R11 ;  /* 0x0000541010107816 */ /* 0x000fe4000000000b */
[----:B------:R-:W-:Y:S02]  /*2e40*/  PRMT R18, R55, 0x5410, R52 ;  /* 0x0000541037127816 */ /* 0x000fe40000000034 */
[----:B------:R-:W-:Y:S02]  /*2e50*/  PRMT R13, R10, 0x5410, R13 ;  /* 0x000054100a0d7816 */ /* 0x000fe4000000000d */
[----:B------:R-:W-:Y:S01]  /*2e60*/  PRMT R15, R53, 0x5410, R34 ;  /* 0x00005410350f7816 */ /* 0x000fe20000000022 */
[----:B------:R1:W-:Y:S01]  /*2e70*/  STS.128 [R41], R16 ;  /* 0x0000001029007388 */ /* 0x0003e20000000c00 */
[----:B------:R-:W-:Y:S02]  /*2e80*/  PRMT R12, R12, 0x5410, R9 ;  /* 0x000054100c0c7816 */ /* 0x000fe40000000009 */
[----:B------:R-:W-:-:S02]  /*2e90*/  PRMT R14, R29, 0x5410, R14 ;  /* 0x000054101d0e7816 */ /* 0x000fc4000000000e */
[----:B------:R-:W-:Y:S02]  /*2ea0*/  FMNMX3.NAN R7, |R7|, |R23|, R32, !PT ;  /* 0x4000001707077276 */ /* 0x000fe40007820220 */
[----:B------:R-:W-:Y:S01]  /*2eb0*/  FMNMX3.NAN R6, |R6|, |R22|, R33, !PT ;  /* 0x4000001606067276 */ /* 0x000fe20007820221 */
[----:B------:R1:W-:Y:S01]  /*2ec0*/  STS.128 [R42], R12 ;  /* 0x0000000c2a007388 */ /* 0x0003e20000000c00 */
[----:B------:R-:W-:Y:S02]  /*2ed0*/  FMNMX3.NAN R35, |R8|, |R24|, R35, !PT ;  /* 0x4000001808237276 */ /* 0x000fe40007820223 */
[----:B------:R-:W-:Y:S01]  /*2ee0*/  FMNMX3.NAN R5, |R5|, |R21|, R30, !PT ;  /* 0x4000001505057276 */ /* 0x000fe2000782021e */
[----:B------:R2:W-:Y:S06]  /*2ef0*/  MEMBAR.ALL.CTA ;  /* 0x0000000000007992 */ /* 0x0005ec0000008000 */
[----:B--2---:R-:W2:Y:S01]  /*2f00*/  FENCE.VIEW.ASYNC.S ;  /* 0x00000000000073c6 */ /* 0x004ea20000000000 */
[----:B------:R-:W-:-:S02]  /*2f10*/  FMNMX3.NAN R4, |R4|, |R20|, R31, !PT ;  /* 0x4000001404047276 */ /* 0x000fc4000782021f */
[----:B------:R-:W-:Y:S02]  /*2f20*/  FMNMX.NAN R7, R50, R7, !PT ;  /* 0x0000000732077209 */ /* 0x000fe40007820000 */
[----:B------:R-:W-:Y:S02]  /*2f30*/  FMNMX.NAN R6, R51, R6, !PT ;  /* 0x0000000633067209 */ /* 0x000fe40007820000 */
[----:B------:R-:W-:Y:S01]  /*2f40*/  FMNMX3.NAN R7, R5, R54, R7, !PT ;  /* 0x0000003605077276 */ /* 0x000fe20007820007 */
[----:B------:R-:W-:Y:S01]  /*2f50*/  VIADD R5, R46, 0xffffffff ;  /* 0xffffffff2e057836 */ /* 0x000fe20000000000 */
[----:B------:R-:W-:Y:S01]  /*2f60*/  FMNMX3.NAN R4, R4, R35, R6, !PT ;  /* 0x0000002304047276 */ /* 0x000fe20007820006 */
[----:B------:R-:W-:-:S03]  /*2f70*/  @!P0 IMAD.MOV R5, RZ, RZ, R46 ;  /* 0x000000ffff058224 */ /* 0x000fc600078e022e */
[----:B------:R-:W-:Y:S02]  /*2f80*/  FMNMX3.NAN R7, R4, R7, RZ, !PT ;  /* 0x0000000704077276 */ /* 0x000fe400078200ff */
[----:B------:R-:W-:Y:S02]  /*2f90*/  LEA R46, R5, UR29, 0x8 ;  /* 0x0000001d052e7c11 */ /* 0x000fe4000f8e40ff */
[----:B------:R-:W-:Y:S01]  /*2fa0*/  FMNMX R50, RZ, R7, !PT ;  /* 0x00000007ff327209 */ /* 0x000fe20007800000 */
[----:B--2---:R-:W-:Y:S06]  /*2fb0*/  BAR.SYNC.DEFER_BLOCKING 0x2, 0x80 ;  /* 0x0082000000007b1d */ /* 0x004fec0000010000 */
[----:B------:R-:W-:Y:S05]  /*2fc0*/  @P2 BRA `(.L_x_49) ;  /* 0x0000000000402947 */ /* 0x000fea0003800000 */
[----:B------:R-:W-:Y:S01]  /*2fd0*/  IMAD.U32 R2, RZ, RZ, UR18 ;  /* 0x00000012ff027e24 */ /* 0x000fe2000f8e00ff */
[----:B------:R-:W-:Y:S02]  /*2fe0*/  MOV R3, 0x400 ;  /* 0x0000040000037802 */ /* 0x000fe40000000f00 */
[----:B------:R-:W-:Y:S02]  /*2ff0*/  PLOP3.LUT P0, PT, PT, PT, PT, 0x80, 0x8 ;  /* 0x000000000008781c */ /* 0x000fe40003f0f070 */
[----:B------:R-:W-:-:S04]  /*3000*/  LEA R3, R2, R3, 0x18 ;  /* 0x0000000302037211 */ /* 0x000fc800078ec0ff */
[----:B------:R-:W-:-:S13]  /*3010*/  R2UR UR4, R3 ;  /* 0x00000000030472ca */ /* 0x000fda00000e0000 */
[----:B------:R-:W-:-:S12]  /*3020*/  UIADD3 UR4, UPT, UPT, UR4, 0x400, URZ ;  /* 0x0000040004047890 */ /* 0x000fd8000fffe0ff */
.L_x_50:
[----:B------:R-:W-:Y:S02]  /*3030*/  PLOP3.LUT P1, PT, P1, P0, PT, 0xf2, 0x2f ;  /* 0x00000000002f781c */ /* 0x000fe40000f21e72 */
[----:B------:R-:W-:-:S08]  /*3040*/  @P0 R2UR P1, UR6, R46 ;  /* 0x000000002e0602ca */ /* 0x000fd00000020000 */
[----:B------:R-:W-:Y:S02]  /*3050*/  PLOP3.LUT P1, PT, P1, P0, PT, 0xf2, 0x2f ;  /* 0x00000000002f781c */ /* 0x000fe40000f21e72 */
[----:B------:R-:W-:-:S08]  /*3060*/  @P0 R2UR.OR P1, UR5, R48 ;  /* 0x00000000300502ca */ /* 0x000fd00000120000 */
[----:B------:R-:W-:Y:S02]  /*3070*/  @P0 PLOP3.LUT P0, PT, P1, PT, PT, 0x80, 0x8 ;  /* 0x000000000008081c */ /* 0x000fe40000f0f070 */
[----:B------:R-:W-:-:S03]  /*3080*/  PLOP3.LUT P1, PT, PT, PT, PT, 0x80, 0x8 ;  /* 0x000000000008781c */ /* 0x000fc60003f2f070 */
[----:B------:R2:W-:Y:S08]  /*3090*/  UTMASTG.2D [UR4], [UR38], desc[URZ] ;  /* 0x0000ff04260073b5 */ /* 0x0005f00008009000 */
[----:B--2---:R-:W-:Y:S05]  /*30a0*/  @P0 BRA.U.ANY `(.L_x_50) ;  /* 0xfffffffd00e00947 */ /* 0x004fea000393ffff */
[----:B------:R0:W-:Y:S01]  /*30b0*/  UTMACMDFLUSH ;  /* 0x00000000000079b7 */ /* 0x0001e20000000000 */
[----:B------:R-:W-:-:S04]  /*30c0*/  DEPBAR.LE SB0, 0x3 ;  /* 0x000080c00000791a */ /* 0x000fc80000000000 */
.L_x_49:
[----:B------:R-:W-:Y:S01]  /*30d0*/  R2UR UR4, R49 ;  /* 0x00000000310472ca */ /* 0x000fe200000e0000 */
[----:B------:R-:W-:-:S12]  /*30e0*/  BAR.SYNC.DEFER_BLOCKING 0x2, 0x80 ;  /* 0x0082000000007b1d */ /* 0x000fd80000010000 */
[----:B-1----:R-:W1:Y:S02]  /*30f0*/  LDTM.x32 R4, tmem[UR4+0x20] ;  /* 0x00002004000479ee */ /* 0x002e6400082c0000 */
[----:B-1----:R-:W-:Y:S02]  /*3100*/  FMNMX.NAN R52, |R35|, |R19|, !PT ;  /* 0x4000001323347209 */ /* 0x002fe40007820200 */
[-C--:B------:R-:W-:Y:S02]  /*3110*/  F2FP.SATFINITE.E4M3.F32.PACK_AB_MERGE_C R19, R19, R18.reuse, RZ ;  /* 0x000000121313723e */ /* 0x080fe400048070ff */
[----:B------:R-:W-:Y:S02]  /*3120*/  FMNMX.NAN R51, |R34|, |R18|, !PT ;  /* 0x4000001222337209 */ /* 0x000fe40007820200 */
[----:B------:R-:W-:Y:S02]  /*3130*/  F2FP.SATFINITE.E4M3.F32.PACK_AB_MERGE_C R18, R35, R34, RZ ;  /* 0x000000222312723e */ /* 0x000fe400048070ff */
[----:B------:R-:W-:-:S02]  /*3140*/  FMNMX.NAN R34, |R33|, |R17|, !PT ;  /* 0x4000001121227209 */ /* 0x000fc40007820200 */
[----:B------:R-:W-:Y:S02]  /*3150*/  F2FP.SATFINITE.E4M3.F32.PACK_AB_MERGE_C R55, R33, R32, RZ ;  /* 0x000000202137723e */ /* 0x000fe400048070ff */
[----:B------:R-:W-:Y:S02]  /*3160*/  FMNMX.NAN R35, |R32|, |R16|, !PT ;  /* 0x4000001020237209 */ /* 0x000fe40007820200 */
        /* <DEDUP_REMOVED lines=9> */
[----:B------:R-:W-:-:S02]  /*3200*/  F2FP.SATFINITE.E4M3.F32.PACK_AB_MERGE_C R17, R9, R8, RZ ;  /* 0x000000080911723e */ /* 0x000fc400048070ff */
[----:B------:R-:W-:Y:S02]  /*3210*/  F2FP.SATFINITE.E4M3.F32.PACK_AB_MERGE_C R12, R27, R26, RZ ;  /* 0x0000001a1b0c723e */ /* 0x000fe400048070ff */
[----:B------:R-:W-:Y:S02]  /*3220*/  F2FP.SATFINITE.E4M3.F32.PACK_AB_MERGE_C R13, R25, R24, RZ ;  /* 0x00000018190d723e */ /* 0x000fe400048070ff */
[----:B------:R-:W-:Y:S02]  /*3230*/  FMNMX3.NAN R52, |R11|, |R27|, R52, !PT ;  /* 0x4000001b0b347276 */ /* 0x000fe40007820234 */
[----:B------:R-:W-:Y:S02]  /*3240*/  PRMT R17, R17, 0x5410, R16 ;  /* 0x0000541011117816 */ /* 0x000fe40000000010 */
[----:B------:R-:W-:Y:S02]  /*3250*/  PRMT R13, R13, 0x5410, R12 ;  /* 0x000054100d0d7816 */ /* 0x000fe4000000000c */
[----:B------:R-:W-:-:S02]  /*3260*/  F2FP.SATFINITE.E4M3.F32.PACK_AB_MERGE_C R27, R7, R6, RZ ;  /* 0x00000006071b723e */ /* 0x000fc400048070ff */
[----:B------:R-:W-:Y:S02]  /*3270*/  F2FP.SATFINITE.E4M3.F32.PACK_AB_MERGE_C R16, R5, R4, RZ ;  /* 0x000000040510723e */ /* 0x000fe400048070ff */
[----:B------:R-:W-:Y:S02]  /*3280*/  F2FP.SATFINITE.E4M3.F32.PACK_AB_MERGE_C R29, R29, R28, RZ ;  /* 0x0000001c1d1d723e */ /* 0x000fe400048070ff */
[----:B------:R-:W-:Y:S02]  /*3290*/  F2FP.SATFINITE.E4M3.F32.PACK_AB_MERGE_C R11, R23, R22, RZ ;  /* 0x00000016170b723e */ /* 0x000fe400048070ff */
[----:B------:R-:W-:Y:S02]  /*32a0*/  F2FP.SATFINITE.E4M3.F32.PACK_AB_MERGE_C R12, R21, R20, RZ ;  /* 0x00000014150c723e */ /* 0x000fe400048070ff */
[----:B------:R-:W-:Y:S02]  /*32b0*/  PRMT R15, R55, 0x5410, R18 ;  /* 0x00005410370f7816 */ /* 0x000fe40000000012 */
[----:B------:R-:W-:-:S02]  /*32c0*/  PRMT R19, R54, 0x5410, R19 ;  /* 0x0000541036137816 */ /* 0x000fc40000000013 */
[----:B------:R-:W-:Y:S02]  /*32d0*/  PRMT R16, R16, 0x5410, R27 ;  /* 0x0000541010107816 */ /* 0x000fe4000000001b */
[----:B------:R-:W-:Y:S02]  /*32e0*/  PRMT R18, R56, 0x5410, R53 ;  /* 0x0000541038127816 */ /* 0x000fe40000000035 */
[----:B------:R-:W-:Y:S02]  /*32f0*/  PRMT R12, R12, 0x5410, R11 ;  /* 0x000054100c0c7816 */ /* 0x000fe4000000000b */
[----:B------:R-:W-:Y:S01]  /*3300*/  PRMT R14, R29, 0x5410, R14 ;  /* 0x000054101d0e7816 */ /* 0x000fe2000000000e */
[----:B------:R1:W-:Y:S01]  /*3310*/  STS.128 [R41+0x1000], R16 ;  /* 0x0010001029007388 */ /* 0x0003e20000000c00 */
[----:B------:R-:W-:Y:S02]  /*3320*/  FMNMX3.NAN R51, |R10|, |R26|, R51, !PT ;  /* 0x4000001a0a337276 */ /* 0x000fe40007820233 */
[----:B------:R-:W-:Y:S01]  /*3330*/  FMNMX3.NAN R7, |R7|, |R23|, R32, !PT ;  /* 0x4000001707077276 */ /* 0x000fe20007820220 */
[----:B------:R1:W-:Y:S01]  /*3340*/  STS.128 [R42+0x1000], R12 ;  /* 0x0010000c2a007388 */ /* 0x0003e20000000c00 */
[----:B------:R-:W-:-:S02]  /*3350*/  FMNMX3.NAN R6, |R6|, |R22|, R33, !PT ;  /* 0x4000001606067276 */ /* 0x000fc40007820221 */
[----:B------:R-:W-:Y:S01]  /*3360*/  FMNMX3.NAN R34, |R9|, |R25|, R34, !PT ;  /* 0x4000001909227276 */ /* 0x000fe20007820222 */
[----:B------:R2:W-:Y:S06]  /*3370*/  MEMBAR.ALL.CTA ;  /* 0x0000000000007992 */ /* 0x0005ec0000008000 */
[----:B--2---:R-:W2:Y:S01]  /*3380*/  FENCE.VIEW.ASYNC.S ;  /* 0x00000000000073c6 */ /* 0x004ea20000000000 */
[----:B------:R-:W-:Y:S02]  /*3390*/  FMNMX3.NAN R35, |R8|, |R24|, R35, !PT ;  /* 0x4000001808237276 */ /* 0x000fe40007820223 */
[----:B------:R-:W-:-:S02]  /*33a0*/  FMNMX3.NAN R5, |R5|, |R21|, R30, !PT ;  /* 0x4000001505057276 */ /* 0x000fc4000782021e */
[----:B------:R-:W-:Y:S02]  /*33b0*/  FMNMX3.NAN R4, |R4|, |R20|, R31, !PT ;  /* 0x4000001404047276 */ /* 0x000fe4000782021f */
[----:B------:R-:W-:Y:S02]  /*33c0*/  FMNMX.NAN R7, R52, R7, !PT ;  /* 0x0000000734077209 */ /* 0x000fe40007820000 */
[----:B------:R-:W-:Y:S02]  /*33d0*/  FMNMX.NAN R6, R51, R6, !PT ;  /* 0x0000000633067209 */ /* 0x000fe40007820000 */
[----:B------:R-:W-:Y:S02]  /*33e0*/  FMNMX3.NAN R5, R5, R34, R7, !PT ;  /* 0x0000002205057276 */ /* 0x000fe40007820007 */
[----:B------:R-:W-:-:S04]  /*33f0*/  FMNMX3.NAN R4, R4, R35, R6, !PT ;  /* 0x0000002304047276 */ /* 0x000fc80007820006 */
[----:B------:R-:W-:-:S04]  /*3400*/  FMNMX3.NAN R5, R4, R5, RZ, !PT ;  /* 0x0000000504057276 */ /* 0x000fc800078200ff */
[----:B------:R-:W-:Y:S01]  /*3410*/  FMNMX R50, R50, R5, !PT ;  /* 0x0000000532327209 */ /* 0x000fe20007800000 */
[----:B--2---:R-:W-:Y:S06]  /*3420*/  BAR.SYNC.DEFER_BLOCKING 0x2, 0x80 ;  /* 0x0082000000007b1d */ /* 0x004fec0000010000 */
[----:B------:R-:W-:Y:S05]  /*3430*/  @P2 BRA `(.L_x_51) ;  /* 0x0000000000442947 */ /* 0x000fea0003800000 */
[----:B------:R-:W-:Y:S01]  /*3440*/  IMAD.U32 R2, RZ, RZ, UR17 ;  /* 0x00000011ff027e24 */ /* 0x000fe2000f8e00ff */
[----:B------:R-:W-:Y:S01]  /*3450*/  MOV R3, 0x400 ;  /* 0x0000040000037802 */ /* 0x000fe20000000f00 */
[----:B------:R-:W-:Y:S01]  /*3460*/  VIADD R4, R48, 0x20 ;  /* 0x0000002030047836 */ /* 0x000fe20000000000 */
[----:B------:R-:W-:Y:S02]  /*3470*/  PLOP3.LUT P0, PT, PT, PT, PT, 0x80, 0x8 ;  /* 0x000000000008781c */ /* 0x000fe40003f0f070 */
[----:B------:R-:W-:-:S04]  /*3480*/  LEA R3, R2, R3, 0x18 ;  /* 0x0000000302037211 */ /* 0x000fc800078ec0ff */
[----:B------:R-:W-:-:S13]  /*3490*/  R2UR UR4, R3 ;  /* 0x00000000030472ca */ /* 0x000fda00000e0000 */
[----:B------:R-:W-:-:S12]  /*34a0*/  UIADD3 UR4, UPT, UPT, UR4, 0x1400, URZ ;  /* 0x0000140004047890 */ /* 0x000fd8000fffe0ff */
.L_x_52:
        /* <DEDUP_REMOVED lines=10> */
.L_x_51:
        /* <DEDUP_REMOVED lines=62> */
.L_x_54:
        /* <DEDUP_REMOVED lines=10> */
.L_x_53:
        /* <DEDUP_REMOVED lines=62> */
.L_x_56:
        /* <DEDUP_REMOVED lines=10> */
.L_x_55:
[----:B------:R-:W-:Y:S01]  /*3e50*/  BAR.SYNC.DEFER_BLOCKING 0x2, 0x80 ;  /* 0x0082000000007b1d */ /* 0x000fe20000010000 */
[----:B------:R-:W-:Y:S02]  /*3e60*/  CREDUX.MAX.S32 UR4, R5 ;  /* 0x00000000050472cc */ /* 0x000fe40000000200 */
[----:B------:R-:W-:-:S03]  /*3e70*/  ISETP.NE.AND P0, PT, R39, RZ, PT ;  /* 0x000000ff2700720c */ /* 0x000fc60003f05270 */
[----:B------:R-:W-:Y:S08]  /*3e80*/  BSSY.RECONVERGENT B0, `(.L_x_57) ;  /* 0x000000e000007945 */ /* 0x000ff00003800200 */
[----:B------:R-:W-:-:S05]  /*3e90*/  IMAD.U32 R5, RZ, RZ, UR4 ;  /* 0x00000004ff057e24 */ /* 0x000fca000f8e00ff */
[----:B------:R2:W-:Y:S01]  /*3ea0*/  @!P0 STS [R44+0x38400], R5 ;  /* 0x038400052c008388 */ /* 0x0005e20000000800 */
[----:B------:R-:W-:Y:S01]  /*3eb0*/  BAR.SYNC.DEFER_BLOCKING 0x2, 0x80 ;  /* 0x0082000000007b1d */ /* 0x000fe20000010000 */
[----:B------:R-:W-:-:S13]  /*3ec0*/  LOP3.LUT P0, RZ, R0, R39, RZ, 0xfc, !PT ;  /* 0x0000002700ff7212 */ /* 0x000fda000780fcff */
[----:B------:R-:W-:Y:S05]  /*3ed0*/  @P0 BRA `(.L_x_58) ;  /* 0x0000000000200947 */ /* 0x000fea0003800000 */
[----:B------:R-:W-:Y:S01]  /*3ee0*/  IMAD.U32 R2, RZ, RZ, UR7 ;  /* 0x00000007ff027e24 */ /* 0x000fe2000f8e00ff */
[----:B------:R-:W-:Y:S01]  /*3ef0*/  MOV R3, 0x400 ;  /* 0x0000040000037802 */ /* 0x000fe20000000f00 */
[----:B------:R-:W3:Y:S03]  /*3f00*/  LDC.64 R8, c[0x0][0x640] ;  /* 0x00019000ff087b82 */ /* 0x000ee60000000a00 */
[----:B------:R-:W-:-:S05]  /*3f10*/  LEA R3, R2, R3, 0x18 ;  /* 0x0000000302037211 */ /* 0x000fca00078ec0ff */
[----:B--2---:R-:W2:Y:S02]  /*3f20*/  LDS.128 R4, [R3+0x38400] ;  /* 0x0384000003047984 */ /* 0x004ea40000000c00 */
[----:B--2---:R-:W-:-:S04]  /*3f30*/  FMNMX3 R4, R4, RZ, R5, !PT ;  /* 0x000000ff04047276 */ /* 0x004fc80007800005 */
[----:B------:R-:W-:-:S05]  /*3f40*/  FMNMX3 R7, R4, R6, R7, !PT ;  /* 0x0000000604077276 */ /* 0x000fca0007800007 */
[----:B---3--:R3:W-:Y:S02]  /*3f50*/  REDG.E.MAX.S32.STRONG.GPU desc[UR42][R8.64], R7 ;  /* 0x000000070800798e */ /* 0x0087e4000d12e32a */
.L_x_58:
[----:B------:R-:W-:Y:S05]  /*3f60*/  BSYNC.RECONVERGENT B0 ;  /* 0x0000000000007941 */ /* 0x000fea0003800200 */
.L_x_57:
[----:B------:R-:W-:Y:S01]  /*3f70*/  VIADD R45, R45, UR24 ;  /* 0x000000182d2d7c36 */ /* 0x000fe20008000000 */
[----:B------:R-:W-:Y:S02]  /*3f80*/  ELECT P0, URZ, PT ;  /* 0x0000000000ff782f */ /* 0x000fe40003800000 */
[----:B------:R-:W-:Y:S01]  /*3f90*/  IADD3 R38, PT, PT, R38, 0x1, RZ ;  /* 0x0000000126267810 */ /* 0x000fe20007ffe0ff */
[----:B--2---:R-:W-:-:S03]  /*3fa0*/  IMAD.HI.U32 R5, R45, UR11, RZ ;  /* 0x0000000b2d057c27 */ /* 0x004fc6000f8e00ff */
[----:B------:R-:W-:Y:S01]  /*3fb0*/  ISETP.NE.AND P1, PT, R38, 0x2, PT ;  /* 0x000000022600780c */ /* 0x000fe20003f25270 */
[----:B------:R-:W-:-:S03]  /*3fc0*/  IMAD.IADD R4, R45, 0x1, -R5 ;  /* 0x000000012d047824 */ /* 0x000fc600078e0a05 */
[----:B---3--:R-:W-:Y:S02]  /*3fd0*/  SEL R9, RZ, 0x1, P1 ;  /* 0x00000001ff097807 */ /* 0x008fe40000800000 */
[----:B------:R-:W-:Y:S02]  /*3fe0*/  SEL R38, R38, RZ, P1 ;  /* 0x000000ff26267207 */ /* 0x000fe40000800000 */
[----:B------:R-:W-:Y:S02]  /*3ff0*/  SHF.R.U32.HI R4, RZ, UR23, R4 ;  /* 0x00000017ff047c19 */ /* 0x000fe40008011604 */
[----:B------:R-:W-:Y:S02]  /*4000*/  @P0 IADD3 R36, PT, PT, R36, 0x90, RZ ;  /* 0x0000009024240810 */ /* 0x000fe40007ffe0ff */
[----:B------:R-:W-:Y:S01]  /*4010*/  LOP3.LUT R40, R40, R9, RZ, 0x3c, !PT ;  /* 0x0000000928287212 */ /* 0x000fe200078e3cff */
[----:B------:R-:W-:Y:S01]  /*4020*/  IMAD.IADD R4, R5, 0x1, R4 ;  /* 0x0000000105047824 */ /* 0x000fe200078e0204 */
[----:B------:R-:W-:-:S04]  /*4030*/  @P0 PRMT R7, R37, 0x654, R36 ;  /* 0x0000065425070816 */ /* 0x000fc80000000024 */
[----:B------:R-:W-:-:S04]  /*4040*/  SHF.R.U32.HI R46, RZ, UR22, R4 ;  /* 0x00000016ff2e7c19 */ /* 0x000fc80008011604 */
[----:B------:R-:W-:-:S05]  /*4050*/  IADD3 R46, PT, PT, -R46, RZ, RZ ;  /* 0x000000ff2e2e7210 */ /* 0x000fca0007ffe1ff */
[----:B------:R-:W-:-:S04]  /*4060*/  IMAD R46, R46, UR10, R45 ;  /* 0x0000000a2e2e7c24 */ /* 0x000fc8000f8e022d */
[----:B------:R-:W-:-:S04]  /*4070*/  IMAD.HI.U32 R5, R46, UR20, RZ ;  /* 0x000000142e057c27 */ /* 0x000fc8000f8e00ff */
[----:B------:R-:W-:-:S05]  /*4080*/  IMAD.IADD R4, R46, 0x1, -R5 ;  /* 0x000000012e047824 */ /* 0x000fca00078e0a05 */
[----:B------:R-:W-:-:S05]  /*4090*/  SHF.R.U32.HI R4, RZ, UR21, R4 ;  /* 0x00000015ff047c19 */ /* 0x000fca0008011604 */
[----:B------:R-:W-:-:S05]  /*40a0*/  IMAD.IADD R4, R5, 0x1, R4 ;  /* 0x0000000105047824 */ /* 0x000fca00078e0204 */
[----:B------:R-:W-:Y:S01]  /*40b0*/  SHF.R.U32.HI R48, RZ, UR15, R4 ;  /* 0x0000000fff307c19 */ /* 0x000fe20008011604 */
[----:B------:R-:W-:-:S04]  /*40c0*/  @P0 IMAD.MOV.U32 R4, RZ, RZ, 0x1 ;  /* 0x00000001ff040424 */ /* 0x000fc800078e00ff */
[C---:B------:R-:W-:Y:S01]  /*40d0*/  IMAD.HI.U32 R5, R48.reuse, UR9, RZ ;  /* 0x0000000930057c27 */ /* 0x040fe2000f8e00ff */
[----:B------:R2:W-:Y:S01]  /*40e0*/  @P0 SYNCS.ARRIVE.TRANS64.RED.ART0 RZ, [R7+URZ], R4 ;  /* 0x0000000407ff09a7 */ /* 0x0005e200085004ff */
[----:B------:R-:W-:Y:S02]  /*40f0*/  ISETP.GE.AND P0, PT, R45, 0x200, PT ;  /* 0x000002002d00780c */ /* 0x000fe40003f06270 */
[----:B------:R-:W-:-:S05]  /*4100*/  IMAD.IADD R6, R48, 0x1, -R5 ;  /* 0x0000000130067824 */ /* 0x000fca00078e0a05 */
[----:B------:R-:W-:-:S05]  /*4110*/  SHF.R.U32.HI R6, RZ, UR14, R6 ;  /* 0x0000000eff067c19 */ /* 0x000fca0008011606 */
[----:B------:R-:W-:-:S05]  /*4120*/  IMAD.IADD R5, R5, 0x1, R6 ;  /* 0x0000000105057824 */ /* 0x000fca00078e0206 */
[----:B------:R-:W-:-:S04]  /*4130*/  SHF.R.U32.HI R5, RZ, UR13, R5 ;  /* 0x0000000dff057c19 */ /* 0x000fc80008011605 */
[----:B------:R-:W-:Y:S01]  /*4140*/  IADD3 R5, PT, PT, -R5, RZ, RZ ;  /* 0x000000ff05057210 */ /* 0x000fe20007ffe1ff */
[----:B--2---:R-:W-:-:S04]  /*4150*/  IMAD.MOV R7, RZ, RZ, -R48 ;  /* 0x000000ffff077224 */ /* 0x004fc800078e0a30 */
[----:B------:R-:W-:Y:S02]  /*4160*/  IMAD R48, R5, UR8, R48 ;  /* 0x0000000805307c24 */ /* 0x000fe4000f8e0230 */
[----:B------:R-:W-:Y:S01]  /*4170*/  IMAD R46, R7, UR19, R46 ;  /* 0x00000013072e7c24 */ /* 0x000fe2000f8e022e */
[----:B------:R-:W-:Y:S06]  /*4180*/  @!P0 BRA `(.L_x_59) ;  /* 0xffffffe8006c8947 */ /* 0x000fec000383ffff */
[----:B------:R-:W-:Y:S05]  /*4190*/  BSYNC B1 ;  /* 0x0000000000017941 */ /* 0x000fea0003800000 */
.L_x_46:
[----:B-1----:R-:W1:Y:S01]  /*41a0*/  S2R R3, SR_CgaCtaId ;  /* 0x0000000000037919 */ /* 0x002e620000008800 */
[----:B------:R-:W-:Y:S02]  /*41b0*/  MOV R0, 0x400 ;  /* 0x0000040000007802 */ /* 0x000fe40000000f00 */
[----:B------:R-:W-:Y:S01]  /*41c0*/  LOP3.LUT R4, R2, 0x1, RZ, 0x3c, !PT ;  /* 0x0000000102047812 */ /* 0x000fe200078e3cff */
[----:B------:R-:W-:Y:S01]  /*41d0*/  BAR.SYNC.DEFER_BLOCKING 0x2, 0x80 ;  /* 0x0082000000007b1d */ /* 0x000fe20000010000 */
[----:B------:R-:W-:Y:S01]  /*41e0*/  IMAD.MOV.U32 R2, RZ, RZ, 0x1 ;  /* 0x00000001ff027424 */ /* 0x000fe200078e00ff */
[----:B-1----:R-:W-:-:S05]  /*41f0*/  LEA R0, R3, R0, 0x18 ;  /* 0x0000000003007211 */ /* 0x002fca00078ec0ff */
[----:B------:R-:W-:-:S05]  /*4200*/  VIADD R5, R0, 0xa0 ;  /* 0x000000a000057836 */ /* 0x000fca0000000000 */
[----:B------:R-:W-:-:S04]  /*4210*/  PRMT R5, R4, 0x654, R5 ;  /* 0x0000065404057816 */ /* 0x000fc80000000005 */
[----:B------:R1:W-:Y:S01]  /*4220*/  SYNCS.ARRIVE.TRANS64.RED.ART0 RZ, [R5+URZ], R2 ;  /* 0x0000000205ff79a7 */ /* 0x0003e200085004ff */
[----:B------:R-:W3:Y:S02]  /*4230*/  SYNCS.PHASECHK.TRANS64.TRYWAIT P0, [R0+URZ+0xa0], RZ ;  /* 0x0000a0ff000075a7 */ /* 0x000ee400080011ff */
[----:B-1-3--:R-:W-:Y:S05]  /*4240*/  @!P0 BRA `(.L_x_60) ;  /* 0x0000000400808947 */ /* 0x00afea0003800000 */
.L_x_74:
[----:B------:R-:W-:Y:S01]  /*4250*/  NOP ;  /* 0x0000000000007918 */ /* 0x000fe20000000000 */
[----:B-1----:R-:W-:Y:S01]  /*4260*/  MOV R0, 0x50 ;  /* 0x0000005000007802 */ /* 0x002fe20000000f00 */
[----:B------:R-:W-:Y:S01]  /*4270*/  IMAD.MOV.U32 R4, RZ, RZ, 0xffff ;  /* 0x0000ffffff047424 */ /* 0x000fe200078e00ff */
[----:B--2---:R-:W-:Y:S02]  /*4280*/  LOP3.LUT R7, R47, 0xffff, RZ, 0xc0, !PT ;  /* 0x0000ffff2f077812 */ /* 0x004fe400078ec0ff */
[----:B------:R-:W-:Y:S02]  /*4290*/  LEA R0, R3, R0, 0x18 ;  /* 0x0000000003007211 */ /* 0x000fe400078ec0ff */
[----:B------:R-:W-:-:S03]  /*42a0*/  SHF.R.U32.HI R7, RZ, 0x5, R7 ;  /* 0x00000005ff077819 */ /* 0x000fc60000011607 */
[----:B------:R-:W1:Y:S01]  /*42b0*/  LDS R3, [R0] ;  /* 0x0000000000037984 */ /* 0x000e620000000800 */
[----:B------:R-:W-:Y:S01]  /*42c0*/  SHF.L.U32 R4, R4, R7, RZ ;  /* 0x0000000704047219 */ /* 0x000fe200000006ff */
[----:B------:R-:W-:-:S05]  /*42d0*/  VIADD R5, R7, 0x10 ;  /* 0x0000001007057836 */ /* 0x000fca0000000000 */
[----:B------:R-:W-:-:S04]  /*42e0*/  SHF.L.U32 R5, R2, R5, RZ ;  /* 0x0000000502057219 */ /* 0x000fc800000006ff */
[----:B------:R-:W-:-:S04]  /*42f0*/  LOP3.LUT R4, R5, R4, RZ, 0xfc, !PT ;  /* 0x0000000405047212 */ /* 0x000fc800078efcff */
[C---:B------:R-:W-:Y:S02]  /*4300*/  LOP3.LUT R5, R4.reuse, 0xffff, RZ, 0xc0, !PT ;  /* 0x0000ffff04057812 */ /* 0x040fe400078ec0ff */
[----:B-1----:R-:W-:-:S04]  /*4310*/  LOP3.LUT R2, R4, 0xffff, R3, 0x80, !PT ;  /* 0x0000ffff04027812 */ /* 0x002fc800078e8003 */
[----:B------:R-:W-:-:S13]  /*4320*/  ISETP.NE.AND P0, PT, R2, R5, PT ;  /* 0x000000050200720c */ /* 0x000fda0003f05270 */
[----:B------:R-:W-:Y:S05]  /*4330*/  @P0 BRA `(.L_x_61) ;  /* 0x0000000000500947 */ /* 0x000fea0003800000 */
[----:B------:R-:W-:Y:S02]  /*4340*/  SHF.R.U32.HI R2, RZ, 0x10, R3 ;  /* 0x00000010ff027819 */ /* 0x000fe40000011603 */
[----:B------:R-:W-:-:S04]  /*4350*/  SHF.R.U32.HI R3, RZ, 0x10, R4 ;  /* 0x00000010ff037819 */ /* 0x000fc80000011604 */
[----:B------:R-:W-:-:S04]  /*4360*/  LOP3.LUT R2, R2, R3, RZ, 0xc0, !PT ;  /* 0x0000000302027212 */ /* 0x000fc800078ec0ff */
[----:B------:R-:W-:-:S13]  /*4370*/  ISETP.NE.AND P0, PT, R2, R3, PT ;  /* 0x000000030200720c */ /* 0x000fda0003f05270 */
[----:B------:R-:W-:Y:S05]  /*4380*/  @P0 BRA `(.L_x_62) ;  /* 0x0000000000300947 */ /* 0x000fea0003800000 */
[----:B------:R-:W-:Y:S01]  /*4390*/  R2UR UR6, R4 ;  /* 0x00000000040672ca */ /* 0x000fe200000e0000 */
[----:B------:R-:W1:Y:S01]  /*43a0*/  S2R R3, SR_LANEID ;  /* 0x0000000000037919 */ /* 0x000e620000000000 */
[----:B------:R-:W-:Y:S02]  /*43b0*/  VOTEU.ANY UR5, UPT, PT ;  /* 0x0000000000057886 */ /* 0x000fe400038e0100 */
[----:B------:R-:W-:-:S09]  /*43c0*/  UFLO.U32 UR5, UR5 ;  /* 0x00000005000572bd */ /* 0x000fd200080e0000 */
[----:B------:R-:W-:-:S06]  /*43d0*/  ULOP3.LUT UR6, URZ, UR6, URZ, 0x33, !UPT ;  /* 0x00000006ff067292 */ /* 0x000fcc000f8e33ff */
[----:B------:R-:W-:-:S04]  /*43e0*/  IMAD.U32 R2, RZ, RZ, UR6 ;  /* 0x00000006ff027e24 */ /* 0x000fc8000f8e00ff */
[----:B------:R-:W2:Y:S02]  /*43f0*/  REDUX UR4, R2 ;  /* 0x00000000020473c4 */ /* 0x000ea40000000000 */
[----:B------:R3:W-:Y:S01]  /*4400*/  UTCATOMSWS.AND URZ, UR6 ;  /* 0x0000000600ff79e3 */ /* 0x0007e20008000000 */
[----:B-1----:R-:W-:Y:S01]  /*4410*/  ISETP.EQ.U32.AND P0, PT, R3, UR5, PT ;  /* 0x0000000503007c0c */ /* 0x002fe2000bf02070 */
[----:B--2---:R-:W-:-:S12]  /*4420*/  IMAD.U32 R3, RZ, RZ, UR4 ;  /* 0x00000004ff037e24 */ /* 0x004fd8000f8e00ff */
[----:B------:R3:W-:Y:S01]  /*4430*/  @P0 ATOMS.AND RZ, [R0], R3 ;  /* 0x0000000300ff038c */ /* 0x0007e20002800000 */
[----:B------:R-:W-:Y:S05]  /*4440*/  BRA `(.L_x_63) ;  /* 0x0000000000147947 */ /* 0x000fea0003800000 */
.L_x_62:
[----:B------:R-:W-:Y:S02]  /*4450*/  MOV R2, 0x4470 ;  /* 0x0000447000027802 */ /* 0x000fe40000000f00 */
[----:B------:R-:W-:Y:S05]  /*4460*/  CALL.REL.NOINC `($__internal_0_$__cuda_sm10x_tcgen05_guardrail_trap_col_being_dealloced_not_returned_by_alloc) ;  /* 0x00000004000c7944 */ /* 0x000fea0003c00000 */
[----:B------:R-:W-:Y:S05]  /*4470*/  BRA `(.L_x_63) ;  /* 0x0000000000087947 */ /* 0x000fea0003800000 */
.L_x_61:
[----:B------:R-:W-:Y:S02]  /*4480*/  MOV R2, 0x44a0 ;  /* 0x000044a000027802 */ /* 0x000fe40000000f00 */
[----:B------:R-:W-:Y:S05]  /*4490*/  CALL.REL.NOINC `($__internal_2_$__cuda_sm10x_tcgen05_guardrail_trap_unallocated_columns_being_dealloced) ;  /* 0x00000004001c7944 */ /* 0x000fea0003c00000 */
.L_x_63:
[----:B------:R-:W-:Y:S01]  /*44a0*/  NOP ;  /* 0x0000000000007918 */ /* 0x000fe20000000000 */
[----:B------:R-:W-:-:S04]  /*44b0*/  DEPBAR.LE SB0, 0x0 ;  /* 0x000080000000791a */ /* 0x000fc80000000000 */
[----:B---3--:R-:W-:Y:S05]  /*44c0*/  EXIT ;  /* 0x000000000000794d */ /* 0x008fea0003800000 */
.L_x_19:
[----:B------:R-:W-:Y:S02]  /*44d0*/  MOV R4, UR4 ;  /* 0x0000000400047c02 */ /* 0x000fe40008000f00 */
[----:B------:R-:W-:Y:S02]  /*44e0*/  MOV R5, UR4 ;  /* 0x0000000400057c02 */ /* 0x000fe40008000f00 */
[----:B------:R-:W-:-:S07]  /*44f0*/  MOV R2, UR25 ;  /* 0x0000001900027c02 */ /* 0x000fce0008000f00 */
.L_x_64:
[----:B-1----:R1:W2:Y:S02]  /*4500*/  SYNCS.PHASECHK.TRANS64.TRYWAIT P0, [R2+URZ+0x40], R5 ;  /* 0x00004005020075a7 */ /* 0x0022a400080011ff */
[----:B--2---:R-:W-:Y:S05]  /*4510*/  @!P0 NANOSLEEP.SYNCS 0x989680 ;  /* 0x009896800000895d */ /* 0x004fea0003900000 */
[----:B------:R-:W2:Y:S02]  /*4520*/  @!P0 SYNCS.PHASECHK.TRANS64 P0, [R2+URZ+0x40], R5 ;  /* 0x00004005020085a7 */ /* 0x000ea400080010ff */
[----:B--2---:R-:W-:Y:S05]  /*4530*/  @!P0 BRA `(.L_x_64) ;  /* 0xfffffffc00f08947 */ /* 0x004fea000383ffff */
[----:B------:R-:W-:Y:S05]  /*4540*/  BRA `(.L_x_18) ;  /* 0xffffffc400ec7947 */ /* 0x000fea000383ffff */
.L_x_23:
[----:B------:R-:W-:Y:S02]  /*4550*/  MOV R4, UR5 ;  /* 0x0000000500047c02 */ /* 0x000fe40008000f00 */
[----:B------:R-:W-:Y:S02]  /*4560*/  MOV R5, UR5 ;  /* 0x0000000500057c02 */ /* 0x000fe40008000f00 */
[----:B------:R-:W-:-:S07]  /*4570*/  MOV R2, UR4 ;  /* 0x0000000400027c02 */ /* 0x000fce0008000f00 */
.L_x_65:
[----:B-1----:R1:W5:Y:S02]  /*4580*/  SYNCS.PHASECHK.TRANS64.TRYWAIT P0, [R2+URZ+0x40], R5 ;  /* 0x00004005020075a7 */ /* 0x00236400080011ff */
[----:B-----5:R-:W-:Y:S05]  /*4590*/  @!P0 NANOSLEEP.SYNCS 0x989680 ;  /* 0x009896800000895d */ /* 0x020fea0003900000 */
[----:B------:R-:W5:Y:S02]  /*45a0*/  @!P0 SYNCS.PHASECHK.TRANS64 P0, [R2+URZ+0x40], R5 ;  /* 0x00004005020085a7 */ /* 0x000f6400080010ff */
[----:B-----5:R-:W-:Y:S05]  /*45b0*/  @!P0 BRA `(.L_x_65) ;  /* 0xfffffffc00f08947 */ /* 0x020fea000383ffff */
[----:B------:R-:W-:Y:S05]  /*45c0*/  BRA `(.L_x_66) ;  /* 0xffffffcc00787947 */ /* 0x000fea000383ffff */
.L_x_27:
[----:B------:R-:W-:Y:S02]  /*45d0*/  MOV R2, UR17 ;  /* 0x0000001100027c02 */ /* 0x000fe40008000f00 */
[-C--:B------:R-:W-:Y:S02]  /*45e0*/  MOV R8, R3.reuse ;  /* 0x0000000300087202 */ /* 0x080fe40000000f00 */
[----:B------:R-:W-:-:S07]  /*45f0*/  MOV R9, R3 ;  /* 0x0000000300097202 */ /* 0x000fce0000000f00 */
.L_x_67:
[----:B-1----:R1:W4:Y:S02]  /*4600*/  SYNCS.PHASECHK.TRANS64.TRYWAIT P0, [R2+URZ+0x90], R9 ;  /* 0x00009009020075a7 */ /* 0x00232400080011ff */
[----:B----4-:R-:W-:Y:S05]  /*4610*/  @!P0 NANOSLEEP.SYNCS 0x989680 ;  /* 0x009896800000895d */ /* 0x010fea0003900000 */
[----:B------:R-:W4:Y:S02]  /*4620*/  @!P0 SYNCS.PHASECHK.TRANS64 P0, [R2+URZ+0x90], R9 ;  /* 0x00009009020085a7 */ /* 0x000f2400080010ff */
[----:B----4-:R-:W-:Y:S05]  /*4630*/  @!P0 BRA `(.L_x_67) ;  /* 0xfffffffc00f08947 */ /* 0x010fea000383ffff */
[----:B------:R-:W-:Y:S05]  /*4640*/  BRA `(.L_x_26) ;  /* 0xffffffd000e47947 */ /* 0x000fea000383ffff */
.L_x_30:
[----:B------:R-:W-:Y:S02]  /*4650*/  MOV R8, UR26 ;  /* 0x0000001a00087c02 */ /* 0x000fe40008000f00 */
[----:B------:R-:W-:Y:S02]  /*4660*/  MOV R9, UR26 ;  /* 0x0000001a00097c02 */ /* 0x000fe40008000f00 */
[----:B------:R-:W-:Y:S07]  /*4670*/  MOV R2, UR16 ;  /* 0x0000001000027c02 */ /* 0x000fee0008000f00 */
.L_x_68:
[----:B-1----:R1:W4:Y:S02]  /*4680*/  SYNCS.PHASECHK.TRANS64.TRYWAIT P0, [R2+URZ], R9 ;  /* 0x00000009020075a7 */ /* 0x00232400080011ff */
[----:B----4-:R-:W-:Y:S05]  /*4690*/  @!P0 NANOSLEEP.SYNCS 0x989680 ;  /* 0x009896800000895d */ /* 0x010fea0003900000 */
[----:B------:R-:W4:Y:S02]  /*46a0*/  @!P0 SYNCS.PHASECHK.TRANS64 P0, [R2+URZ], R9 ;  /* 0x00000009020085a7 */ /* 0x000f2400080010ff */
[----:B----4-:R-:W-:Y:S05]  /*46b0*/  @!P0 BRA `(.L_x_68) ;  /* 0xfffffffc00f08947 */ /* 0x010fea000383ffff */
[----:B------:R-:W-:Y:S05]  /*46c0*/  BRA `(.L_x_29) ;  /* 0xffffffd400487947 */ /* 0x000fea000383ffff */
.L_x_34:
[----:B------:R-:W-:-:S07]  /*46d0*/  MOV R5, R4 ;  /* 0x0000000400057202 */ /* 0x000fce0000000f00 */
.L_x_69:
[----:B-----5:R5:W4:Y:S02]  /*46e0*/  SYNCS.PHASECHK.TRANS64.TRYWAIT P0, [R2+URZ+0x90], R5 ;  /* 0x00009005020075a7 */ /* 0x020b2400080011ff */
[----:B----4-:R-:W-:Y:S05]  /*46f0*/  @!P0 NANOSLEEP.SYNCS 0x989680 ;  /* 0x009896800000895d */ /* 0x010fea0003900000 */
[----:B------:R-:W4:Y:S02]  /*4700*/  @!P0 SYNCS.PHASECHK.TRANS64 P0, [R2+URZ+0x90], R5 ;  /* 0x00009005020085a7 */ /* 0x000f2400080010ff */
[----:B----4-:R-:W-:Y:S05]  /*4710*/  @!P0 BRA `(.L_x_69) ;  /* 0xfffffffc00f08947 */ /* 0x010fea000383ffff */
[----:B------:R-:W-:Y:S05]  /*4720*/  BRA `(.L_x_24) ;  /* 0xffffffd800087947 */ /* 0x000fea000383ffff */
.L_x_42:
[----:B------:R-:W-:-:S07]  /*4730*/  MOV R15, R14 ;  /* 0x0000000e000f7202 */ /* 0x000fce0000000f00 */
.L_x_70:
[----:B-1----:R1:W2:Y:S02]  /*4740*/  SYNCS.PHASECHK.TRANS64.TRYWAIT P0, [R4+URZ], R15 ;  /* 0x0000000f040075a7 */ /* 0x0022a400080011ff */
[----:B--2---:R-:W-:Y:S05]  /*4750*/  @!P0 NANOSLEEP.SYNCS 0x989680 ;  /* 0x009896800000895d */ /* 0x004fea0003900000 */
[----:B------:R-:W2:Y:S02]  /*4760*/  @!P0 SYNCS.PHASECHK.TRANS64 P0, [R4+URZ], R15 ;  /* 0x0000000f040085a7 */ /* 0x000ea400080010ff */
[----:B--2---:R-:W-:Y:S05]  /*4770*/  @!P0 BRA `(.L_x_70) ;  /* 0xfffffffc00f08947 */ /* 0x004fea000383ffff */
[----:B------:R-:W-:Y:S05]  /*4780*/  BRA `(.L_x_41) ;  /* 0xffffffd800b47947 */ /* 0x000fea000383ffff */
.L_x_45:
[----:B------:R-:W-:-:S07]  /*4790*/  MOV R3, R2 ;  /* 0x0000000200037202 */ /* 0x000fce0000000f00 */
.L_x_71:
[----:B-1----:R1:W2:Y:S02]  /*47a0*/  SYNCS.PHASECHK.TRANS64.TRYWAIT P0, [R4+URZ], R3 ;  /* 0x00000003040075a7 */ /* 0x0022a400080011ff */
[----:B--2---:R-:W-:Y:S05]  /*47b0*/  @!P0 NANOSLEEP.SYNCS 0x989680 ;  /* 0x009896800000895d */ /* 0x004fea0003900000 */
[----:B------:R-:W2:Y:S02]  /*47c0*/  @!P0 SYNCS.PHASECHK.TRANS64 P0, [R4+URZ], R3 ;  /* 0x00000003040085a7 */ /* 0x000ea400080010ff */
[----:B--2---:R-:W-:Y:S05]  /*47d0*/  @!P0 BRA `(.L_x_71) ;  /* 0xfffffffc00f08947 */ /* 0x004fea000383ffff */
[----:B------:R-:W-:Y:S05]  /*47e0*/  BRA `(.L_x_44) ;  /* 0xffffffdc001c7947 */ /* 0x000fea000383ffff */
.L_x_48:
[----:B------:R-:W-:-:S07]  /*47f0*/  MOV R4, R5 ;  /* 0x0000000500047202 */ /* 0x000fce0000000f00 */
.L_x_72:
[----:B--2---:R2:W3:Y:S02]  /*4800*/  SYNCS.PHASECHK.TRANS64.TRYWAIT P0, [R36+URZ+0x80], R5 ;  /* 0x00008005240075a7 */ /* 0x0044e400080011ff */
[----:B---3--:R-:W-:Y:S05]  /*4810*/  @!P0 NANOSLEEP.SYNCS 0x989680 ;  /* 0x009896800000895d */ /* 0x008fea0003900000 */
[----:B------:R-:W3:Y:S02]  /*4820*/  @!P0 SYNCS.PHASECHK.TRANS64 P0, [R36+URZ+0x80], R5 ;  /* 0x00008005240085a7 */ /* 0x000ee400080010ff */
[----:B---3--:R-:W-:Y:S05]  /*4830*/  @!P0 BRA `(.L_x_72) ;  /* 0xfffffffc00f08947 */ /* 0x008fea000383ffff */
[----:B------:R-:W-:Y:S05]  /*4840*/  BRA `(.L_x_73) ;  /* 0xffffffe000d47947 */ /* 0x000fea000383ffff */
.L_x_60:
[----:B-1----:R1:W3:Y:S02]  /*4850*/  SYNCS.PHASECHK.TRANS64.TRYWAIT P0, [R0+URZ+0xa0], RZ ;  /* 0x0000a0ff000075a7 */ /* 0x0022e400080011ff */
[----:B---3--:R-:W-:Y:S05]  /*4860*/  @!P0 NANOSLEEP.SYNCS 0x989680 ;  /* 0x009896800000895d */ /* 0x008fea0003900000 */
[----:B------:R-:W3:Y:S02]  /*4870*/  @!P0 SYNCS.PHASECHK.TRANS64 P0, [R0+URZ+0xa0], RZ ;  /* 0x0000a0ff000085a7 */ /* 0x000ee400080010ff */
[----:B---3--:R-:W-:Y:S05]  /*4880*/  @!P0 BRA `(.L_x_60) ;  /* 0xfffffffc00f08947 */ /* 0x008fea000383ffff */
[----:B------:R-:W-:Y:S05]  /*4890*/  BRA `(.L_x_74) ;  /* 0xfffffff8006c7947 */ /* 0x000fea000383ffff */
        .weak           $__internal_0_$__cuda_sm10x_tcgen05_guardrail_trap_col_being_dealloced_not_returned_by_alloc
        .type           $__internal_0_$__cuda_sm10x_tcgen05_guardrail_trap_col_being_dealloced_not_returned_by_alloc,@function
        .size           $__internal_0_$__cuda_sm10x_tcgen05_guardrail_trap_col_being_dealloced_not_returned_by_alloc,($__internal_1_$__cuda_sm10x_tcgen05_guardrail_trap_phase_invalid_during_alloc - $__internal_0_$__cuda_sm10x_tcgen05_guardrail_trap_col_being_dealloced_not_returned_by_alloc)
$__internal_0_$__cuda_sm10x_tcgen05_guardrail_trap_col_being_dealloced_not_returned_by_alloc:
[----:B------:R-:W-:Y:S05]  /*48a0*/  BPT.TRAP 0x1 ;  /* 0x000000040000795c */ /* 0x000fea0000300000 */
[----:B------:R-:W-:-:S04]  /*48b0*/  HFMA2 R3, -RZ, RZ, 0, 0 ;  /* 0x00000000ff037431 */ /* 0x000fc800000001ff */
[----:B------:R-:W-:Y:S05]  /*48c0*/  RET.REL.NODEC R2 `(kernel_cutlass_kernel_cudnngemm_amaxdense_blockscaled_gemm_persistent_amaxSm100BlockScaledPersistentDenseGemmKernel_object_at__TiledMMA_ThrLayoutVMNK21111000_PermutationMNK____MMAAtom_Thr_0) ;  /* 0xffffffb402cc7950 */ /* 0x000fea0003c3ffff */
        .weak           $__internal_1_$__cuda_sm10x_tcgen05_guardrail_trap_phase_invalid_during_alloc
        .type           $__internal_1_$__cuda_sm10x_tcgen05_guardrail_trap_phase_invalid_during_alloc,@function
        .size           $__internal_1_$__cuda_sm10x_tcgen05_guardrail_trap_phase_invalid_during_alloc,($__internal_2_$__cuda_sm10x_tcgen05_guardrail_trap_unallocated_columns_being_dealloced - $__internal_1_$__cuda_sm10x_tcgen05_guardrail_trap_phase_invalid_during_alloc)
$__internal_1_$__cuda_sm10x_tcgen05_guardrail_trap_phase_invalid_during_alloc:
[----:B------:R-:W-:Y:S05]  /*48d0*/  BPT.TRAP 0x1 ;  /* 0x000000040000795c */ /* 0x000fea0000300000 */
[----:B------:R-:W-:Y:S01]  /*48e0*/  HFMA2 R3, -RZ, RZ, 0, 0 ;  /* 0x00000000ff037431 */ /* 0x000fe200000001ff */
[----:B------:R-:W-:-:S04]  /*48f0*/  MOV R2, R4 ;  /* 0x0000000400027202 */ /* 0x000fc80000000f00 */
[----:B------:R-:W-:Y:S05]  /*4900*/  RET.REL.NODEC R2 `(kernel_cutlass_kernel_cudnngemm_amaxdense_blockscaled_gemm_persistent_amaxSm100BlockScaledPersistentDenseGemmKernel_object_at__TiledMMA_ThrLayoutVMNK21111000_PermutationMNK____MMAAtom_Thr_0) ;  /* 0xffffffb402bc7950 */ /* 0x000fea0003c3ffff */
        .weak           $__internal_2_$__cuda_sm10x_tcgen05_guardrail_trap_unallocated_columns_being_dealloced
        .type           $__internal_2_$__cuda_sm10x_tcgen05_guardrail_trap_unallocated_columns_being_dealloced,@function
        .size           $__internal_2_$__cuda_sm10x_tcgen05_guardrail_trap_unallocated_columns_being_dealloced,(.L_x_78 - $__internal_2_$__cuda_sm10x_tcgen05_guardrail_trap_unallocated_columns_being_dealloced)
$__internal_2_$__cuda_sm10x_tcgen05_guardrail_trap_unallocated_columns_being_dealloced:
[----:B------:R-:W-:Y:S05]  /*4910*/  BPT.TRAP 0x1 ;  /* 0x000000040000795c */ /* 0x000fea0000300000 */
[----:B------:R-:W-:-:S04]  /*4920*/  MOV R3, 0x0 ;  /* 0x0000000000037802 */ /* 0x000fc80000000f00 */
[----:B------:R-:W-:Y:S05]  /*4930*/  RET.REL.NODEC R2 `(kernel_cutlass_kernel_cudnngemm_amaxdense_blockscaled_gemm_persistent_amaxSm100BlockScaledPersistentDenseGemmKernel_object_at__TiledMMA_ThrLayoutVMNK21111000_PermutationMNK____MMAAtom_Thr_0) ;  /* 0xffffffb402b07950 */ /* 0x000fea0003c3ffff */
.L_x_75:
[----:B------:R-:W-:-:S00]  /*4940*/  BRA `(.L_x_75) ;  /* 0xfffffffc00fc7947 */ /* 0x000fc0000383ffff */
[----:B------:R-:W-:-:S00]  /*4950*/  NOP ;  /* 0x0000000000007918 */ /* 0x000fc00000000000 */
        /* <DEDUP_REMOVED lines=10> */
.L_x_78:


//--------------------- .nv.shared.kernel_cutlass_kernel_cudnngemm_amaxdense_blockscaled_gemm_persistent_amaxSm100BlockScaledPersistentDenseGemmKernel_object_at__TiledMMA_ThrLayoutVMNK21111000_PermutationMNK____MMAAtom_Thr_0 --------------------------
	.section	.nv.shared.kernel_cutlass_kernel_cudnngemm_amaxdense_blockscaled_gemm_persistent_amaxSm100BlockScaledPersistentDenseGemmKernel_object_at__TiledMMA_ThrLayoutVMNK21111000_PermutationMNK____MMAAtom_Thr_0,"aw",@nobits
	.sectionflags	@""
	.align	1024
	.zero		1024


//--------------------- .nv.shared.reserved.0     --------------------------
	.section	.nv.shared.reserved.0,"aw",@nobits
	.align	8
	.weak		__nv_reservedSMEM_offset_0_alias
	.size		__nv_reservedSMEM_offset_0_alias, 0, 64
	.other		__nv_reservedSMEM_offset_0_alias,@"STO_CUDA_RESERVED_SHARED STV_DEFAULT"
__nv_reservedSMEM_offset_0_alias:
	.zero		0
.nv.shared.reserved.0:
	.zero		64
	.weak		__nv_reservedSMEM_allocation_phase
	.type		__nv_reservedSMEM_allocation_phase,@object
	.size		__nv_reservedSMEM_allocation_phase,(.L_0 - __nv_reservedSMEM_allocation_phase)
__nv_reservedSMEM_allocation_phase:
	.zero		1
.L_0:
	.zero		7
	.weak		__nv_reservedSMEM_devtool_atexit_pc
	.type		__nv_reservedSMEM_devtool_atexit_pc,@object
	.size		__nv_reservedSMEM_devtool_atexit_pc,(__nv_reservedSMEM_allocation_mask - __nv_reservedSMEM_devtool_atexit_pc)
__nv_reservedSMEM_devtool_atexit_pc:
	.zero		8
	.weak		__nv_reservedSMEM_allocation_mask
	.type		__nv_reservedSMEM_allocation_mask,@object
	.size		__nv_reservedSMEM_allocation_mask,(.L_2 - __nv_reservedSMEM_allocation_mask)
__nv_reservedSMEM_allocation_mask:
	.zero		4
.L_2:
	.zero		4
	.weak		__nv_reservedSMEM_tmem_allocation_pipeline_mbarrier
	.type		__nv_reservedSMEM_tmem_allocation_pipeline_mbarrier,@object
	.size		__nv_reservedSMEM_tmem_allocation_pipeline_mbarrier,(__nv_reservedSMEM_tmem_allocation_pipeline_mbarrier_parity - __nv_reservedSMEM_tmem_allocation_pipeline_mbarrier)
__nv_reservedSMEM_tmem_allocation_pipeline_mbarrier:
	.zero		8
	.weak		__nv_reservedSMEM_tmem_allocation_pipeline_mbarrier_parity
	.type		__nv_reservedSMEM_tmem_allocation_pipeline_mbarrier_parity,@object
	.size		__nv_reservedSMEM_tmem_allocation_pipeline_mbarrier_parity,(.L_4 - __nv_reservedSMEM_tmem_allocation_pipeline_mbarrier_parity)
__nv_reservedSMEM_tmem_allocation_pipeline_mbarrier_parity:
	.zero		4
.L_4:


//--------------------- .nv.constant0.kernel_cutlass_kernel_cudnngemm_amaxdense_blockscaled_gemm_persistent_amaxSm100BlockScaledPersistentDenseGemmKernel_object_at__TiledMMA_ThrLayoutVMNK21111000_PermutationMNK____MMAAtom_Thr_0 --------------------------
	.section	.nv.constant0.kernel_cutlass_kernel_cudnngemm_amaxdense_blockscaled_gemm_persistent_amaxSm100BlockScaledPersistentDenseGemmKernel_object_at__TiledMMA_ThrLayoutVMNK21111000_PermutationMNK____MMAAtom_Thr_0,"a",@progbits
	.sectionflags	@""
	.align	4
.nv.constant0.kernel_cutlass_kernel_cudnngemm_amaxdense_blockscaled_gemm_persistent_amaxSm100BlockScaledPersistentDenseGemmKernel_object_at__TiledMMA_ThrLayoutVMNK21111000_PermutationMNK____MMAAtom_Thr_0:
	.zero		1644


//--------------------- SYMBOLS --------------------------

	.type		.nv.reservedSmem.offset0,@object
	.size		.nv.reservedSmem.offset0,0x4
	.type		.nv.reservedSmem.cap,@object
	.size		.nv.reservedSmem.cap,0x4
